	.target	sm_90a

	.elftype	@"ET_EXEC"


//--------------------- .note.nv.tkinfo           --------------------------
	.section	.note.nv.tkinfo,"",@"SHT_NOTE"
	.sectionflags	@"SHF_NOTE_NV_TKINFO"
	.tkinfo
        /*0018*/ 	.word	0x00000002
        /*0030*/ 	.string	""
        /*0030*/ 	.string	"ptxas"
        /*0030*/ 	.string	"Cuda compilation tools, release 13.0, V13.0.88"
        /*0030*/ 	.string	"Build cuda_13.0.r13.0/compiler.36424714_0"
        /*0030*/ 	.string	"-arch sm_90a -m 64 "



//--------------------- .note.nv.cuinfo           --------------------------
	.section	.note.nv.cuinfo,"",@"SHT_NOTE"
	.sectionflags	@"SHF_NOTE_NV_CUINFO"
        /*0018*/ 	.short	0x0002
        /*001a*/ 	.short	0x005a
        /*001c*/ 	.short	0x0082
	.zero		2


//--------------------- .nv.info                  --------------------------
	.section	.nv.info,"",@"SHT_CUDA_INFO"
	.align	4


	//----- nvinfo : EIATTR_REGCOUNT
	.align		4
        /*0000*/ 	.byte	0x04, 0x2f
        /*0002*/ 	.short	(.L_15 - .L_14)
	.align		4
.L_14:
        /*0004*/ 	.word	index@(_ZN7cutlass13device_kernelINS_4gemm6kernel13GemmUniversalIN4cute5tupleIJiiiiEEENS1_10collective13CollectiveMmaINS1_34MainloopSm90TmaGmmaWarpSpecializedILi75ENS5_IJNS4_1CILi1EEESB_SB_EEENS1_32KernelTmaWarpSpecializedPingpongEEENS5_IJNSA_ILi64EEENSA_ILi32EEENSA_ILi16EEEEEENS_10bfloat16_tENS5_IJlSB_lEEESJ_SK_NS4_8TiledMMAINS4_8MMA_AtomIJNS4_4SM904GMMA27MMA_64x32x16_F32BF16BF16_SSILNSO_5MajorE0ELSQ_0ELNSO_7ScaleInE1ELSR_1EEEEEENS4_6LayoutISC_NS5_IJNSA_ILi0EEESV_SV_EEEEENS5_IJNS4_10UnderscoreESY_SY_EEEEENS4_13SM90_TMA_LOADENS4_14ComposedLayoutINS4_7SwizzleILi1ELi4ELi3EEENS4_18smem_ptr_flag_bitsILi16EEENSU_INS5_IJNSA_ILi8EEESH_EEENS5_IJSH_SB_EEEEEEEvNS4_8identityES11_S1B_vS1C_EENS_8epilogue10collective6detail29Sm90TmaWarpSpecializedAdapterINS1F_15DefaultEpilogueISJ_SK_SK_NS1E_6thread17LinearCombinationISJ_Li1EffLNS1J_9ScaleType4KindE0ELNS_15FloatRoundStyleE2ESJ_EENS1_15EpilogueDefaultEEEEEvvEEEEvNT_6ParamsE)
        /*0008*/ 	.word	0x000000a8


	//----- nvinfo : EIATTR_FRAME_SIZE
	.align		4
.L_15:
        /*000c*/ 	.byte	0x04, 0x11
        /*000e*/ 	.short	(.L_17 - .L_16)
	.align		4
.L_16:
        /*0010*/ 	.word	index@(_ZN7cutlass13device_kernelINS_4gemm6kernel13GemmUniversalIN4cute5tupleIJiiiiEEENS1_10collective13CollectiveMmaINS1_34MainloopSm90TmaGmmaWarpSpecializedILi75ENS5_IJNS4_1CILi1EEESB_SB_EEENS1_32KernelTmaWarpSpecializedPingpongEEENS5_IJNSA_ILi64EEENSA_ILi32EEENSA_ILi16EEEEEENS_10bfloat16_tENS5_IJlSB_lEEESJ_SK_NS4_8TiledMMAINS4_8MMA_AtomIJNS4_4SM904GMMA27MMA_64x32x16_F32BF16BF16_SSILNSO_5MajorE0ELSQ_0ELNSO_7ScaleInE1ELSR_1EEEEEENS4_6LayoutISC_NS5_IJNSA_ILi0EEESV_SV_EEEEENS5_IJNS4_10UnderscoreESY_SY_EEEEENS4_13SM90_TMA_LOADENS4_14ComposedLayoutINS4_7SwizzleILi1ELi4ELi3EEENS4_18smem_ptr_flag_bitsILi16EEENSU_INS5_IJNSA_ILi8EEESH_EEENS5_IJSH_SB_EEEEEEEvNS4_8identityES11_S1B_vS1C_EENS_8epilogue10collective6detail29Sm90TmaWarpSpecializedAdapterINS1F_15DefaultEpilogueISJ_SK_SK_NS1E_6thread17LinearCombinationISJ_Li1EffLNS1J_9ScaleType4KindE0ELNS_15FloatRoundStyleE2ESJ_EENS1_15EpilogueDefaultEEEEEvvEEEEvNT_6ParamsE)
        /*0014*/ 	.word	0x00000008


	//----- nvinfo : EIATTR_MIN_STACK_SIZE
	.align		4
.L_17:
        /*0018*/ 	.byte	0x04, 0x12
        /*001a*/ 	.short	(.L_19 - .L_18)
	.align		4
.L_18:
        /*001c*/ 	.word	index@(_ZN7cutlass13device_kernelINS_4gemm6kernel13GemmUniversalIN4cute5tupleIJiiiiEEENS1_10collective13CollectiveMmaINS1_34MainloopSm90TmaGmmaWarpSpecializedILi75ENS5_IJNS4_1CILi1EEESB_SB_EEENS1_32KernelTmaWarpSpecializedPingpongEEENS5_IJNSA_ILi64EEENSA_ILi32EEENSA_ILi16EEEEEENS_10bfloat16_tENS5_IJlSB_lEEESJ_SK_NS4_8TiledMMAINS4_8MMA_AtomIJNS4_4SM904GMMA27MMA_64x32x16_F32BF16BF16_SSILNSO_5MajorE0ELSQ_0ELNSO_7ScaleInE1ELSR_1EEEEEENS4_6LayoutISC_NS5_IJNSA_ILi0EEESV_SV_EEEEENS5_IJNS4_10UnderscoreESY_SY_EEEEENS4_13SM90_TMA_LOADENS4_14ComposedLayoutINS4_7SwizzleILi1ELi4ELi3EEENS4_18smem_ptr_flag_bitsILi16EEENSU_INS5_IJNSA_ILi8EEESH_EEENS5_IJSH_SB_EEEEEEEvNS4_8identityES11_S1B_vS1C_EENS_8epilogue10collective6detail29Sm90TmaWarpSpecializedAdapterINS1F_15DefaultEpilogueISJ_SK_SK_NS1E_6thread17LinearCombinationISJ_Li1EffLNS1J_9ScaleType4KindE0ELNS_15FloatRoundStyleE2ESJ_EENS1_15EpilogueDefaultEEEEEvvEEEEvNT_6ParamsE)
        /*0020*/ 	.word	0x00000008
.L_19:


//--------------------- .nv.compat                --------------------------
	.section	.nv.compat,"",@"SHT_CUDA_COMPAT_INFO"
	.align	4
        /*0000*/ 	.byte	0x02, 0x09, 0x01, 0x00, 0x02, 0x02, 0x04, 0x00, 0x02, 0x05, 0x05, 0x00, 0x03, 0x07, 0x01, 0x01
        /*0010*/ 	.byte	0x02, 0x03, 0x01, 0x00, 0x02, 0x06, 0x01, 0x00, 0x04, 0x0b, 0x08, 0x00, 0x00, 0x00, 0x00, 0x00
        /*0020*/ 	.byte	0x00, 0x00, 0x00, 0x00


//--------------------- .nv.info._ZN7cutlass13device_kernelINS_4gemm6kernel13GemmUniversalIN4cute5tupleIJiiiiEEENS1_10collective13CollectiveMmaINS1_34MainloopSm90TmaGmmaWarpSpecializedILi75ENS5_IJNS4_1CILi1EEESB_SB_EEENS1_32KernelTmaWarpSpecializedPingpongEEENS5_IJNSA_ILi64EEENSA_ILi32EEENSA_ILi16EEEEEENS_10bfloat16_tENS5_IJlSB_lEEESJ_SK_NS4_8TiledMMAINS4_8MMA_AtomIJNS4_4SM904GMMA27MMA_64x32x16_F32BF16BF16_SSILNSO_5MajorE0ELSQ_0ELNSO_7ScaleInE1ELSR_1EEEEEENS4_6LayoutISC_NS5_IJNSA_ILi0EEESV_SV_EEEEENS5_IJNS4_10UnderscoreESY_SY_EEEEENS4_13SM90_TMA_LOADENS4_14ComposedLayoutINS4_7SwizzleILi1ELi4ELi3EEENS4_18smem_ptr_flag_bitsILi16EEENSU_INS5_IJNSA_ILi8EEESH_EEENS5_IJSH_SB_EEEEEEEvNS4_8identityES11_S1B_vS1C_EENS_8epilogue10collective6detail29Sm90TmaWarpSpecializedAdapterINS1F_15DefaultEpilogueISJ_SK_SK_NS1E_6thread17LinearCombinationISJ_Li1EffLNS1J_9ScaleType4KindE0ELNS_15FloatRoundStyleE2ESJ_EENS1_15EpilogueDefaultEEEEEvvEEEEvNT_6ParamsE --------------------------
	.section	.nv.info._ZN7cutlass13device_kernelINS_4gemm6kernel13GemmUniversalIN4cute5tupleIJiiiiEEENS1_10collective13CollectiveMmaINS1_34MainloopSm90TmaGmmaWarpSpecializedILi75ENS5_IJNS4_1CILi1EEESB_SB_EEENS1_32KernelTmaWarpSpecializedPingpongEEENS5_IJNSA_ILi64EEENSA_ILi32EEENSA_ILi16EEEEEENS_10bfloat16_tENS5_IJlSB_lEEESJ_SK_NS4_8TiledMMAINS4_8MMA_AtomIJNS4_4SM904GMMA27MMA_64x32x16_F32BF16BF16_SSILNSO_5MajorE0ELSQ_0ELNSO_7ScaleInE1ELSR_1EEEEEENS4_6LayoutISC_NS5_IJNSA_ILi0EEESV_SV_EEEEENS5_IJNS4_10UnderscoreESY_SY_EEEEENS4_13SM90_TMA_LOADENS4_14ComposedLayoutINS4_7SwizzleILi1ELi4ELi3EEENS4_18smem_ptr_flag_bitsILi16EEENSU_INS5_IJNSA_ILi8EEESH_EEENS5_IJSH_SB_EEEEEEEvNS4_8identityES11_S1B_vS1C_EENS_8epilogue10collective6detail29Sm90TmaWarpSpecializedAdapterINS1F_15DefaultEpilogueISJ_SK_SK_NS1E_6thread17LinearCombinationISJ_Li1EffLNS1J_9ScaleType4KindE0ELNS_15FloatRoundStyleE2ESJ_EENS1_15EpilogueDefaultEEEEEvvEEEEvNT_6ParamsE,"",@"SHT_CUDA_INFO"
	.sectionflags	@""
	.align	4


	//----- nvinfo : EIATTR_CUDA_API_VERSION
	.align		4
        /*0000*/ 	.byte	0x04, 0x37
        /*0002*/ 	.short	(.L_21 - .L_20)
.L_20:
        /*0004*/ 	.word	0x00000082


	//----- nvinfo : EIATTR_KPARAM_INFO
	.align		4
.L_21:
        /*0008*/ 	.byte	0x04, 0x17
        /*000a*/ 	.short	(.L_23 - .L_22)
.L_22:
        /*000c*/ 	.word	0x00000000
        /*0010*/ 	.short	0x0000
        /*0012*/ 	.short	0x0070
        /*0014*/ 	.byte	0x00, 0xf0, 0x01, 0x10


	//----- nvinfo : EIATTR_SPARSE_MMA_MASK
	.align		4
.L_23:
        /*0018*/ 	.byte	0x03, 0x50
        /*001a*/ 	.short	0x0000


	//----- nvinfo : EIATTR_MAXREG_COUNT
	.align		4
        /*001c*/ 	.byte	0x03, 0x1b
        /*001e*/ 	.short	0x00a8


	//----- nvinfo : EIATTR_NUM_BARRIERS
	.align		4
        /*0020*/ 	.byte	0x02, 0x4c
        /*0022*/ 	.byte	0x01
	.zero		1


	//----- nvinfo : EIATTR_EXTERNS
	.align		4
        /*0024*/ 	.byte	0x04, 0x0f
        /*0026*/ 	.short	(.L_25 - .L_24)


	//   ....[0]....
	.align		4
.L_24:
        /*0028*/ 	.word	index@(__assertfail)


	//----- nvinfo : EIATTR_ANNOTATIONS
	.align		4
.L_25:
        /*002c*/ 	.byte	0x04, 0x55
        /*002e*/ 	.short	(.L_27 - .L_26)


	//   ....[0]....
.L_26:
        /*0030*/ 	.word	0x00000001
        /*0034*/ 	.byte	0xd0, 0x13, 0x00, 0x00, 0x01, 0x00, 0x00, 0x00, 0x00, 0x39, 0x00, 0x00, 0x01, 0x00, 0x00, 0x00
        /*0044*/ 	.byte	0x00, 0x45, 0x00, 0x00


	//----- nvinfo : EIATTR_MERCURY_ISA_VERSION
	.align		4
.L_27:
        /*0048*/ 	.byte	0x03, 0x5f
        /*004a*/ 	.short	0x0101


	//----- nvinfo : EIATTR_INT_WARP_WIDE_INSTR_OFFSETS
	.align		4
        /*004c*/ 	.byte	0x04, 0x31
        /*004e*/ 	.short	(.L_29 - .L_28)


	//   ....[0]....
.L_28:
        /*0050*/ 	.word	0x00000cf0


	//   ....[1]....
        /*0054*/ 	.word	0x00000d10


	//   ....[2]....
        /*0058*/ 	.word	0x00000d90


	//   ....[3]....
        /*005c*/ 	.word	0x00000da0


	//   ....[4]....
        /*0060*/ 	.word	0x00000db0


	//   ....[5]....
        /*0064*/ 	.word	0x00000dd0


	//   ....[6]....
        /*0068*/ 	.word	0x00000e60


	//   ....[7]....
        /*006c*/ 	.word	0x00000e80


	//----- nvinfo : EIATTR_COOP_GROUP_MASK_REGIDS
	.align		4
.L_29:
        /*0070*/ 	.byte	0x04, 0x29
        /*0072*/ 	.short	(.L_31 - .L_30)


	//   ....[0]....
.L_30:
        /*0074*/ 	.word	0xffffffff


	//   ....[1]....
        /*0078*/ 	.word	0xffffffff


	//   ....[2]....
        /*007c*/ 	.word	0xffffffff


	//   ....[3]....
        /*0080*/ 	.word	0xffffffff


	//   ....[4]....
        /*0084*/ 	.word	0xffffffff


	//   ....[5]....
        /*0088*/ 	.word	0xffffffff


	//----- nvinfo : EIATTR_COOP_GROUP_INSTR_OFFSETS
	.align		4
.L_31:
        /*008c*/ 	.byte	0x04, 0x28
        /*008e*/ 	.short	(.L_33 - .L_32)


	//   ....[0]....
.L_32:
        /*0090*/ 	.word	0x00000070


	//   ....[1]....
        /*0094*/ 	.word	0x00000080


	//   ....[2]....
        /*0098*/ 	.word	0x00000140


	//   ....[3]....
        /*009c*/ 	.word	0x00000be0


	//   ....[4]....
        /*00a0*/ 	.word	0x00000c20


	//   ....[5]....
        /*00a4*/ 	.word	0x00000c70


	//----- nvinfo : EIATTR_REG_RECONFIG
	.align		4
.L_33:
        /*00a8*/ 	.byte	0x01, 0x54
	.zero		2


	//----- nvinfo : EIATTR_SYSCALL_OFFSETS
	.align		4
        /*00ac*/ 	.byte	0x04, 0x46
        /*00ae*/ 	.short	(.L_35 - .L_34)


	//   ....[0]....
.L_34:
        /*00b0*/ 	.word	0x00001f10


	//----- nvinfo : EIATTR_MBARRIER_INSTR_OFFSETS
	.align		4
.L_35:
        /*00b4*/ 	.byte	0x04, 0x39
        /*00b6*/ 	.short	(.L_37 - .L_36)


	//   ....[0]....
.L_36:
        /*00b8*/ 	.word	0x00000260
        /*00bc*/ 	.word	0x000000ff
        /*00c0*/ 	.word	0x00000000
        /*00c4*/ 	.short	0x0100
        /*00c6*/ 	.byte	0x08
	.zero		1


	//   ....[1]....
        /*00c8*/ 	.word	0x00000270
        /*00cc*/ 	.word	0x000000ff
        /*00d0*/ 	.word	0x00000258
        /*00d4*/ 	.short	0x0100
        /*00d6*/ 	.byte	0x08
	.zero		1


	//   ....[2]....
        /*00d8*/ 	.word	0x00000280
        /*00dc*/ 	.word	0x000000ff
        /*00e0*/ 	.word	0x00000008
        /*00e4*/ 	.short	0x0100
        /*00e6*/ 	.byte	0x08
	.zero		1


	//   ....[3]....
        /*00e8*/ 	.word	0x00000290
        /*00ec*/ 	.word	0x000000ff
        /*00f0*/ 	.word	0x00000260
        /*00f4*/ 	.short	0x0100
        /*00f6*/ 	.byte	0x08
	.zero		1


	//   ....[4]....
        /*00f8*/ 	.word	0x000002a0
        /*00fc*/ 	.word	0x000000ff
        /*0100*/ 	.word	0x00000010
        /*0104*/ 	.short	0x0100
        /*0106*/ 	.byte	0x08
	.zero		1


	//   ....[5]....
        /*0108*/ 	.word	0x000002b0
        /*010c*/ 	.word	0x000000ff
        /*0110*/ 	.word	0x00000268
        /*0114*/ 	.short	0x0100
        /*0116*/ 	.byte	0x08
	.zero		1


	//   ....[6]....
        /*0118*/ 	.word	0x000002c0
        /*011c*/ 	.word	0x000000ff
        /*0120*/ 	.word	0x00000018
        /*0124*/ 	.short	0x0100
        /*0126*/ 	.byte	0x08
	.zero		1


	//   ....[7]....
        /*0128*/ 	.word	0x000002d0
        /*012c*/ 	.word	0x000000ff
        /*0130*/ 	.word	0x00000270
        /*0134*/ 	.short	0x0100
        /*0136*/ 	.byte	0x08
	.zero		1


	//   ....[8]....
        /*0138*/ 	.word	0x000002e0
        /*013c*/ 	.word	0x000000ff
        /*0140*/ 	.word	0x00000020
        /*0144*/ 	.short	0x0100
        /*0146*/ 	.byte	0x08
	.zero		1


	//   ....[9]....
        /*0148*/ 	.word	0x000002f0
        /*014c*/ 	.word	0x000000ff
        /*0150*/ 	.word	0x00000278
        /*0154*/ 	.short	0x0100
        /*0156*/ 	.byte	0x08
	.zero		1


	//   ....[10]....
        /*0158*/ 	.word	0x00000300
        /*015c*/ 	.word	0x000000ff
        /*0160*/ 	.word	0x00000028
        /*0164*/ 	.short	0x0100
        /*0166*/ 	.byte	0x08
	.zero		1


	//   ....[11]....
        /*0168*/ 	.word	0x00000310
        /*016c*/ 	.word	0x000000ff
        /*0170*/ 	.word	0x00000280
        /*0174*/ 	.short	0x0100
        /*0176*/ 	.byte	0x08
	.zero		1


	//   ....[12]....
        /*0178*/ 	.word	0x00000320
        /*017c*/ 	.word	0x000000ff
        /*0180*/ 	.word	0x00000030
        /*0184*/ 	.short	0x0100
        /*0186*/ 	.byte	0x08
	.zero		1


	//   ....[13]....
        /*0188*/ 	.word	0x00000330
        /*018c*/ 	.word	0x000000ff
        /*0190*/ 	.word	0x00000288
        /*0194*/ 	.short	0x0100
        /*0196*/ 	.byte	0x08
	.zero		1


	//   ....[14]....
        /*0198*/ 	.word	0x00000340
        /*019c*/ 	.word	0x000000ff
        /*01a0*/ 	.word	0x00000038
        /*01a4*/ 	.short	0x0100
        /*01a6*/ 	.byte	0x08
	.zero		1


	//   ....[15]....
        /*01a8*/ 	.word	0x00000350
        /*01ac*/ 	.word	0x000000ff
        /*01b0*/ 	.word	0x00000290
        /*01b4*/ 	.short	0x0100
        /*01b6*/ 	.byte	0x08
	.zero		1


	//   ....[16]....
        /*01b8*/ 	.word	0x00000360
        /*01bc*/ 	.word	0x000000ff
        /*01c0*/ 	.word	0x00000040
        /*01c4*/ 	.short	0x0100
        /*01c6*/ 	.byte	0x08
	.zero		1


	//   ....[17]....
        /*01c8*/ 	.word	0x00000370
        /*01cc*/ 	.word	0x000000ff
        /*01d0*/ 	.word	0x00000298
        /*01d4*/ 	.short	0x0100
        /*01d6*/ 	.byte	0x08
	.zero		1


	//   ....[18]....
        /*01d8*/ 	.word	0x00000380
        /*01dc*/ 	.word	0x000000ff
        /*01e0*/ 	.word	0x00000048
        /*01e4*/ 	.short	0x0100
        /*01e6*/ 	.byte	0x08
	.zero		1


	//   ....[19]....
        /*01e8*/ 	.word	0x00000390
        /*01ec*/ 	.word	0x000000ff
        /*01f0*/ 	.word	0x000002a0
        /*01f4*/ 	.short	0x0100
        /*01f6*/ 	.byte	0x08
	.zero		1


	//   ....[20]....
        /*01f8*/ 	.word	0x000003a0
        /*01fc*/ 	.word	0x000000ff
        /*0200*/ 	.word	0x00000050
        /*0204*/ 	.short	0x0100
        /*0206*/ 	.byte	0x08
	.zero		1


	//   ....[21]....
        /*0208*/ 	.word	0x000003b0
        /*020c*/ 	.word	0x000000ff
        /*0210*/ 	.word	0x000002a8
        /*0214*/ 	.short	0x0100
        /*0216*/ 	.byte	0x08
	.zero		1


	//   ....[22]....
        /*0218*/ 	.word	0x000003c0
        /*021c*/ 	.word	0x000000ff
        /*0220*/ 	.word	0x00000058
        /*0224*/ 	.short	0x0100
        /*0226*/ 	.byte	0x08
	.zero		1


	//   ....[23]....
        /*0228*/ 	.word	0x000003d0
        /*022c*/ 	.word	0x000000ff
        /*0230*/ 	.word	0x000002b0
        /*0234*/ 	.short	0x0100
        /*0236*/ 	.byte	0x08
	.zero		1


	//   ....[24]....
        /*0238*/ 	.word	0x000003e0
        /*023c*/ 	.word	0x000000ff
        /*0240*/ 	.word	0x00000060
        /*0244*/ 	.short	0x0100
        /*0246*/ 	.byte	0x08
	.zero		1


	//   ....[25]....
        /*0248*/ 	.word	0x000003f0
        /*024c*/ 	.word	0x000000ff
        /*0250*/ 	.word	0x000002b8
        /*0254*/ 	.short	0x0100
        /*0256*/ 	.byte	0x08
	.zero		1


	//   ....[26]....
        /*0258*/ 	.word	0x00000400
        /*025c*/ 	.word	0x000000ff
        /*0260*/ 	.word	0x00000068
        /*0264*/ 	.short	0x0100
        /*0266*/ 	.byte	0x08
	.zero		1


	//   ....[27]....
        /*0268*/ 	.word	0x00000410
        /*026c*/ 	.word	0x000000ff
        /*0270*/ 	.word	0x000002c0
        /*0274*/ 	.short	0x0100
        /*0276*/ 	.byte	0x08
	.zero		1


	//   ....[28]....
        /*0278*/ 	.word	0x00000420
        /*027c*/ 	.word	0x000000ff
        /*0280*/ 	.word	0x00000070
        /*0284*/ 	.short	0x0100
        /*0286*/ 	.byte	0x08
	.zero		1


	//   ....[29]....
        /*0288*/ 	.word	0x00000430
        /*028c*/ 	.word	0x000000ff
        /*0290*/ 	.word	0x000002c8
        /*0294*/ 	.short	0x0100
        /*0296*/ 	.byte	0x08
	.zero		1


	//   ....[30]....
        /*0298*/ 	.word	0x00000440
        /*029c*/ 	.word	0x000000ff
        /*02a0*/ 	.word	0x00000078
        /*02a4*/ 	.short	0x0100
        /*02a6*/ 	.byte	0x08
	.zero		1


	//   ....[31]....
        /*02a8*/ 	.word	0x00000450
        /*02ac*/ 	.word	0x000000ff
        /*02b0*/ 	.word	0x000002d0
        /*02b4*/ 	.short	0x0100
        /*02b6*/ 	.byte	0x08
	.zero		1


	//   ....[32]....
        /*02b8*/ 	.word	0x00000460
        /*02bc*/ 	.word	0x000000ff
        /*02c0*/ 	.word	0x00000080
        /*02c4*/ 	.short	0x0100
        /*02c6*/ 	.byte	0x08
	.zero		1


	//   ....[33]....
        /*02c8*/ 	.word	0x00000470
        /*02cc*/ 	.word	0x000000ff
        /*02d0*/ 	.word	0x000002d8
        /*02d4*/ 	.short	0x0100
        /*02d6*/ 	.byte	0x08
	.zero		1


	//   ....[34]....
        /*02d8*/ 	.word	0x00000480
        /*02dc*/ 	.word	0x000000ff
        /*02e0*/ 	.word	0x00000088
        /*02e4*/ 	.short	0x0100
        /*02e6*/ 	.byte	0x08
	.zero		1


	//   ....[35]....
        /*02e8*/ 	.word	0x00000490
        /*02ec*/ 	.word	0x000000ff
        /*02f0*/ 	.word	0x000002e0
        /*02f4*/ 	.short	0x0100
        /*02f6*/ 	.byte	0x08
	.zero		1


	//   ....[36]....
        /*02f8*/ 	.word	0x000004a0
        /*02fc*/ 	.word	0x000000ff
        /*0300*/ 	.word	0x00000090
        /*0304*/ 	.short	0x0100
        /*0306*/ 	.byte	0x08
	.zero		1


	//   ....[37]....
        /*0308*/ 	.word	0x000004b0
        /*030c*/ 	.word	0x000000ff
        /*0310*/ 	.word	0x000002e8
        /*0314*/ 	.short	0x0100
        /*0316*/ 	.byte	0x08
	.zero		1


	//   ....[38]....
        /*0318*/ 	.word	0x000004c0
        /*031c*/ 	.word	0x000000ff
        /*0320*/ 	.word	0x00000098
        /*0324*/ 	.short	0x0100
        /*0326*/ 	.byte	0x08
	.zero		1


	//   ....[39]....
        /*0328*/ 	.word	0x000004d0
        /*032c*/ 	.word	0x000000ff
        /*0330*/ 	.word	0x000002f0
        /*0334*/ 	.short	0x0100
        /*0336*/ 	.byte	0x08
	.zero		1


	//   ....[40]....
        /*0338*/ 	.word	0x000004e0
        /*033c*/ 	.word	0x000000ff
        /*0340*/ 	.word	0x000000a0
        /*0344*/ 	.short	0x0100
        /*0346*/ 	.byte	0x08
	.zero		1


	//   ....[41]....
        /*0348*/ 	.word	0x000004f0
        /*034c*/ 	.word	0x000000ff
        /*0350*/ 	.word	0x000002f8
        /*0354*/ 	.short	0x0100
        /*0356*/ 	.byte	0x08
	.zero		1


	//   ....[42]....
        /*0358*/ 	.word	0x00000500
        /*035c*/ 	.word	0x000000ff
        /*0360*/ 	.word	0x000000a8
        /*0364*/ 	.short	0x0100
        /*0366*/ 	.byte	0x08
	.zero		1


	//   ....[43]....
        /*0368*/ 	.word	0x00000510
        /*036c*/ 	.word	0x000000ff
        /*0370*/ 	.word	0x00000300
        /*0374*/ 	.short	0x0100
        /*0376*/ 	.byte	0x08
	.zero		1


	//   ....[44]....
        /*0378*/ 	.word	0x00000520
        /*037c*/ 	.word	0x000000ff
        /*0380*/ 	.word	0x000000b0
        /*0384*/ 	.short	0x0100
        /*0386*/ 	.byte	0x08
	.zero		1


	//   ....[45]....
        /*0388*/ 	.word	0x00000530
        /*038c*/ 	.word	0x000000ff
        /*0390*/ 	.word	0x00000308
        /*0394*/ 	.short	0x0100
        /*0396*/ 	.byte	0x08
	.zero		1


	//   ....[46]....
        /*0398*/ 	.word	0x00000540
        /*039c*/ 	.word	0x000000ff
        /*03a0*/ 	.word	0x000000b8
        /*03a4*/ 	.short	0x0100
        /*03a6*/ 	.byte	0x08
	.zero		1


	//   ....[47]....
        /*03a8*/ 	.word	0x00000550
        /*03ac*/ 	.word	0x000000ff
        /*03b0*/ 	.word	0x00000310
        /*03b4*/ 	.short	0x0100
        /*03b6*/ 	.byte	0x08
	.zero		1


	//   ....[48]....
        /*03b8*/ 	.word	0x00000560
        /*03bc*/ 	.word	0x000000ff
        /*03c0*/ 	.word	0x000000c0
        /*03c4*/ 	.short	0x0100
        /*03c6*/ 	.byte	0x08
	.zero		1


	//   ....[49]....
        /*03c8*/ 	.word	0x00000570
        /*03cc*/ 	.word	0x000000ff
        /*03d0*/ 	.word	0x00000318
        /*03d4*/ 	.short	0x0100
        /*03d6*/ 	.byte	0x08
	.zero		1


	//   ....[50]....
        /*03d8*/ 	.word	0x00000580
        /*03dc*/ 	.word	0x000000ff
        /*03e0*/ 	.word	0x000000c8
        /*03e4*/ 	.short	0x0100
        /*03e6*/ 	.byte	0x08
	.zero		1


	//   ....[51]....
        /*03e8*/ 	.word	0x00000590
        /*03ec*/ 	.word	0x000000ff
        /*03f0*/ 	.word	0x00000320
        /*03f4*/ 	.short	0x0100
        /*03f6*/ 	.byte	0x08
	.zero		1


	//   ....[52]....
        /*03f8*/ 	.word	0x000005a0
        /*03fc*/ 	.word	0x000000ff
        /*0400*/ 	.word	0x000000d0
        /*0404*/ 	.short	0x0100
        /*0406*/ 	.byte	0x08
	.zero		1


	//   ....[53]....
        /*0408*/ 	.word	0x000005b0
        /*040c*/ 	.word	0x000000ff
        /*0410*/ 	.word	0x00000328
        /*0414*/ 	.short	0x0100
        /*0416*/ 	.byte	0x08
	.zero		1


	//   ....[54]....
        /*0418*/ 	.word	0x000005c0
        /*041c*/ 	.word	0x000000ff
        /*0420*/ 	.word	0x000000d8
        /*0424*/ 	.short	0x0100
        /*0426*/ 	.byte	0x08
	.zero		1


	//   ....[55]....
        /*0428*/ 	.word	0x000005d0
        /*042c*/ 	.word	0x000000ff
        /*0430*/ 	.word	0x00000330
        /*0434*/ 	.short	0x0100
        /*0436*/ 	.byte	0x08
	.zero		1


	//   ....[56]....
        /*0438*/ 	.word	0x000005e0
        /*043c*/ 	.word	0x000000ff
        /*0440*/ 	.word	0x000000e0
        /*0444*/ 	.short	0x0100
        /*0446*/ 	.byte	0x08
	.zero		1


	//   ....[57]....
        /*0448*/ 	.word	0x000005f0
        /*044c*/ 	.word	0x000000ff
        /*0450*/ 	.word	0x00000338
        /*0454*/ 	.short	0x0100
        /*0456*/ 	.byte	0x08
	.zero		1


	//   ....[58]....
        /*0458*/ 	.word	0x00000600
        /*045c*/ 	.word	0x000000ff
        /*0460*/ 	.word	0x000000e8
        /*0464*/ 	.short	0x0100
        /*0466*/ 	.byte	0x08
	.zero		1


	//   ....[59]....
        /*0468*/ 	.word	0x00000610
        /*046c*/ 	.word	0x000000ff
        /*0470*/ 	.word	0x00000340
        /*0474*/ 	.short	0x0100
        /*0476*/ 	.byte	0x08
	.zero		1


	//   ....[60]....
        /*0478*/ 	.word	0x00000620
        /*047c*/ 	.word	0x000000ff
        /*0480*/ 	.word	0x000000f0
        /*0484*/ 	.short	0x0100
        /*0486*/ 	.byte	0x08
	.zero		1


	//   ....[61]....
        /*0488*/ 	.word	0x00000630
        /*048c*/ 	.word	0x000000ff
        /*0490*/ 	.word	0x00000348
        /*0494*/ 	.short	0x0100
        /*0496*/ 	.byte	0x08
	.zero		1


	//   ....[62]....
        /*0498*/ 	.word	0x00000640
        /*049c*/ 	.word	0x000000ff
        /*04a0*/ 	.word	0x000000f8
        /*04a4*/ 	.short	0x0100
        /*04a6*/ 	.byte	0x08
	.zero		1


	//   ....[63]....
        /*04a8*/ 	.word	0x00000650
        /*04ac*/ 	.word	0x000000ff
        /*04b0*/ 	.word	0x00000350
        /*04b4*/ 	.short	0x0100
        /*04b6*/ 	.byte	0x08
	.zero		1


	//   ....[64]....
        /*04b8*/ 	.word	0x00000660
        /*04bc*/ 	.word	0x000000ff
        /*04c0*/ 	.word	0x00000100
        /*04c4*/ 	.short	0x0100
        /*04c6*/ 	.byte	0x08
	.zero		1


	//   ....[65]....
        /*04c8*/ 	.word	0x00000670
        /*04cc*/ 	.word	0x000000ff
        /*04d0*/ 	.word	0x00000358
        /*04d4*/ 	.short	0x0100
        /*04d6*/ 	.byte	0x08
	.zero		1


	//   ....[66]....
        /*04d8*/ 	.word	0x00000680
        /*04dc*/ 	.word	0x000000ff
        /*04e0*/ 	.word	0x00000108
        /*04e4*/ 	.short	0x0100
        /*04e6*/ 	.byte	0x08
	.zero		1


	//   ....[67]....
        /*04e8*/ 	.word	0x00000690
        /*04ec*/ 	.word	0x000000ff
        /*04f0*/ 	.word	0x00000360
        /*04f4*/ 	.short	0x0100
        /*04f6*/ 	.byte	0x08
	.zero		1


	//   ....[68]....
        /*04f8*/ 	.word	0x000006a0
        /*04fc*/ 	.word	0x000000ff
        /*0500*/ 	.word	0x00000110
        /*0504*/ 	.short	0x0100
        /*0506*/ 	.byte	0x08
	.zero		1


	//   ....[69]....
        /*0508*/ 	.word	0x000006b0
        /*050c*/ 	.word	0x000000ff
        /*0510*/ 	.word	0x00000368
        /*0514*/ 	.short	0x0100
        /*0516*/ 	.byte	0x08
	.zero		1


	//   ....[70]....
        /*0518*/ 	.word	0x000006c0
        /*051c*/ 	.word	0x000000ff
        /*0520*/ 	.word	0x00000118
        /*0524*/ 	.short	0x0100
        /*0526*/ 	.byte	0x08
	.zero		1


	//   ....[71]....
        /*0528*/ 	.word	0x000006d0
        /*052c*/ 	.word	0x000000ff
        /*0530*/ 	.word	0x00000370
        /*0534*/ 	.short	0x0100
        /*0536*/ 	.byte	0x08
	.zero		1


	//   ....[72]....
        /*0538*/ 	.word	0x000006e0
        /*053c*/ 	.word	0x000000ff
        /*0540*/ 	.word	0x00000120
        /*0544*/ 	.short	0x0100
        /*0546*/ 	.byte	0x08
	.zero		1


	//   ....[73]....
        /*0548*/ 	.word	0x000006f0
        /*054c*/ 	.word	0x000000ff
        /*0550*/ 	.word	0x00000378
        /*0554*/ 	.short	0x0100
        /*0556*/ 	.byte	0x08
	.zero		1


	//   ....[74]....
        /*0558*/ 	.word	0x00000700
        /*055c*/ 	.word	0x000000ff
        /*0560*/ 	.word	0x00000128
        /*0564*/ 	.short	0x0100
        /*0566*/ 	.byte	0x08
	.zero		1


	//   ....[75]....
        /*0568*/ 	.word	0x00000710
        /*056c*/ 	.word	0x000000ff
        /*0570*/ 	.word	0x00000380
        /*0574*/ 	.short	0x0100
        /*0576*/ 	.byte	0x08
	.zero		1


	//   ....[76]....
        /*0578*/ 	.word	0x00000720
        /*057c*/ 	.word	0x000000ff
        /*0580*/ 	.word	0x00000130
        /*0584*/ 	.short	0x0100
        /*0586*/ 	.byte	0x08
	.zero		1


	//   ....[77]....
        /*0588*/ 	.word	0x00000730
        /*058c*/ 	.word	0x000000ff
        /*0590*/ 	.word	0x00000388
        /*0594*/ 	.short	0x0100
        /*0596*/ 	.byte	0x08
	.zero		1


	//   ....[78]....
        /*0598*/ 	.word	0x00000740
        /*059c*/ 	.word	0x000000ff
        /*05a0*/ 	.word	0x00000138
        /*05a4*/ 	.short	0x0100
        /*05a6*/ 	.byte	0x08
	.zero		1


	//   ....[79]....
        /*05a8*/ 	.word	0x00000750
        /*05ac*/ 	.word	0x000000ff
        /*05b0*/ 	.word	0x00000390
        /*05b4*/ 	.short	0x0100
        /*05b6*/ 	.byte	0x08
	.zero		1


	//   ....[80]....
        /*05b8*/ 	.word	0x00000760
        /*05bc*/ 	.word	0x000000ff
        /*05c0*/ 	.word	0x00000140
        /*05c4*/ 	.short	0x0100
        /*05c6*/ 	.byte	0x08
	.zero		1


	//   ....[81]....
        /*05c8*/ 	.word	0x00000770
        /*05cc*/ 	.word	0x000000ff
        /*05d0*/ 	.word	0x00000398
        /*05d4*/ 	.short	0x0100
        /*05d6*/ 	.byte	0x08
	.zero		1


	//   ....[82]....
        /*05d8*/ 	.word	0x00000780
        /*05dc*/ 	.word	0x000000ff
        /*05e0*/ 	.word	0x00000148
        /*05e4*/ 	.short	0x0100
        /*05e6*/ 	.byte	0x08
	.zero		1


	//   ....[83]....
        /*05e8*/ 	.word	0x00000790
        /*05ec*/ 	.word	0x000000ff
        /*05f0*/ 	.word	0x000003a0
        /*05f4*/ 	.short	0x0100
        /*05f6*/ 	.byte	0x08
	.zero		1


	//   ....[84]....
        /*05f8*/ 	.word	0x000007a0
        /*05fc*/ 	.word	0x000000ff
        /*0600*/ 	.word	0x00000150
        /*0604*/ 	.short	0x0100
        /*0606*/ 	.byte	0x08
	.zero		1


	//   ....[85]....
        /*0608*/ 	.word	0x000007b0
        /*060c*/ 	.word	0x000000ff
        /*0610*/ 	.word	0x000003a8
        /*0614*/ 	.short	0x0100
        /*0616*/ 	.byte	0x08
	.zero		1


	//   ....[86]....
        /*0618*/ 	.word	0x000007c0
        /*061c*/ 	.word	0x000000ff
        /*0620*/ 	.word	0x00000158
        /*0624*/ 	.short	0x0100
        /*0626*/ 	.byte	0x08
	.zero		1


	//   ....[87]....
        /*0628*/ 	.word	0x000007d0
        /*062c*/ 	.word	0x000000ff
        /*0630*/ 	.word	0x000003b0
        /*0634*/ 	.short	0x0100
        /*0636*/ 	.byte	0x08
	.zero		1


	//   ....[88]....
        /*0638*/ 	.word	0x000007e0
        /*063c*/ 	.word	0x000000ff
        /*0640*/ 	.word	0x00000160
        /*0644*/ 	.short	0x0100
        /*0646*/ 	.byte	0x08
	.zero		1


	//   ....[89]....
        /*0648*/ 	.word	0x000007f0
        /*064c*/ 	.word	0x000000ff
        /*0650*/ 	.word	0x000003b8
        /*0654*/ 	.short	0x0100
        /*0656*/ 	.byte	0x08
	.zero		1


	//   ....[90]....
        /*0658*/ 	.word	0x00000800
        /*065c*/ 	.word	0x000000ff
        /*0660*/ 	.word	0x00000168
        /*0664*/ 	.short	0x0100
        /*0666*/ 	.byte	0x08
	.zero		1


	//   ....[91]....
        /*0668*/ 	.word	0x00000810
        /*066c*/ 	.word	0x000000ff
        /*0670*/ 	.word	0x000003c0
        /*0674*/ 	.short	0x0100
        /*0676*/ 	.byte	0x08
	.zero		1


	//   ....[92]....
        /*0678*/ 	.word	0x00000820
        /*067c*/ 	.word	0x000000ff
        /*0680*/ 	.word	0x00000170
        /*0684*/ 	.short	0x0100
        /*0686*/ 	.byte	0x08
	.zero		1


	//   ....[93]....
        /*0688*/ 	.word	0x00000830
        /*068c*/ 	.word	0x000000ff
        /*0690*/ 	.word	0x000003c8
        /*0694*/ 	.short	0x0100
        /*0696*/ 	.byte	0x08
	.zero		1


	//   ....[94]....
        /*0698*/ 	.word	0x00000840
        /*069c*/ 	.word	0x000000ff
        /*06a0*/ 	.word	0x00000178
        /*06a4*/ 	.short	0x0100
        /*06a6*/ 	.byte	0x08
	.zero		1


	//   ....[95]....
        /*06a8*/ 	.word	0x00000850
        /*06ac*/ 	.word	0x000000ff
        /*06b0*/ 	.word	0x000003d0
        /*06b4*/ 	.short	0x0100
        /*06b6*/ 	.byte	0x08
	.zero		1


	//   ....[96]....
        /*06b8*/ 	.word	0x00000860
        /*06bc*/ 	.word	0x000000ff
        /*06c0*/ 	.word	0x00000180
        /*06c4*/ 	.short	0x0100
        /*06c6*/ 	.byte	0x08
	.zero		1


	//   ....[97]....
        /*06c8*/ 	.word	0x00000870
        /*06cc*/ 	.word	0x000000ff
        /*06d0*/ 	.word	0x000003d8
        /*06d4*/ 	.short	0x0100
        /*06d6*/ 	.byte	0x08
	.zero		1


	//   ....[98]....
        /*06d8*/ 	.word	0x00000880
        /*06dc*/ 	.word	0x000000ff
        /*06e0*/ 	.word	0x00000188
        /*06e4*/ 	.short	0x0100
        /*06e6*/ 	.byte	0x08
	.zero		1


	//   ....[99]....
        /*06e8*/ 	.word	0x00000890
        /*06ec*/ 	.word	0x000000ff
        /*06f0*/ 	.word	0x000003e0
        /*06f4*/ 	.short	0x0100
        /*06f6*/ 	.byte	0x08
	.zero		1


	//   ....[100]....
        /*06f8*/ 	.word	0x000008a0
        /*06fc*/ 	.word	0x000000ff
        /*0700*/ 	.word	0x00000190
        /*0704*/ 	.short	0x0100
        /*0706*/ 	.byte	0x08
	.zero		1


	//   ....[101]....
        /*0708*/ 	.word	0x000008b0
        /*070c*/ 	.word	0x000000ff
        /*0710*/ 	.word	0x000003e8
        /*0714*/ 	.short	0x0100
        /*0716*/ 	.byte	0x08
	.zero		1


	//   ....[102]....
        /*0718*/ 	.word	0x000008c0
        /*071c*/ 	.word	0x000000ff
        /*0720*/ 	.word	0x00000198
        /*0724*/ 	.short	0x0100
        /*0726*/ 	.byte	0x08
	.zero		1


	//   ....[103]....
        /*0728*/ 	.word	0x000008d0
        /*072c*/ 	.word	0x000000ff
        /*0730*/ 	.word	0x000003f0
        /*0734*/ 	.short	0x0100
        /*0736*/ 	.byte	0x08
	.zero		1


	//   ....[104]....
        /*0738*/ 	.word	0x000008e0
        /*073c*/ 	.word	0x000000ff
        /*0740*/ 	.word	0x000001a0
        /*0744*/ 	.short	0x0100
        /*0746*/ 	.byte	0x08
	.zero		1


	//   ....[105]....
        /*0748*/ 	.word	0x000008f0
        /*074c*/ 	.word	0x000000ff
        /*0750*/ 	.word	0x000003f8
        /*0754*/ 	.short	0x0100
        /*0756*/ 	.byte	0x08
	.zero		1


	//   ....[106]....
        /*0758*/ 	.word	0x00000900
        /*075c*/ 	.word	0x000000ff
        /*0760*/ 	.word	0x000001a8
        /*0764*/ 	.short	0x0100
        /*0766*/ 	.byte	0x08
	.zero		1


	//   ....[107]....
        /*0768*/ 	.word	0x00000910
        /*076c*/ 	.word	0x000000ff
        /*0770*/ 	.word	0x00000400
        /*0774*/ 	.short	0x0100
        /*0776*/ 	.byte	0x08
	.zero		1


	//   ....[108]....
        /*0778*/ 	.word	0x00000920
        /*077c*/ 	.word	0x000000ff
        /*0780*/ 	.word	0x000001b0
        /*0784*/ 	.short	0x0100
        /*0786*/ 	.byte	0x08
	.zero		1


	//   ....[109]....
        /*0788*/ 	.word	0x00000930
        /*078c*/ 	.word	0x000000ff
        /*0790*/ 	.word	0x00000408
        /*0794*/ 	.short	0x0100
        /*0796*/ 	.byte	0x08
	.zero		1


	//   ....[110]....
        /*0798*/ 	.word	0x00000940
        /*079c*/ 	.word	0x000000ff
        /*07a0*/ 	.word	0x000001b8
        /*07a4*/ 	.short	0x0100
        /*07a6*/ 	.byte	0x08
	.zero		1


	//   ....[111]....
        /*07a8*/ 	.word	0x00000950
        /*07ac*/ 	.word	0x000000ff
        /*07b0*/ 	.word	0x00000410
        /*07b4*/ 	.short	0x0100
        /*07b6*/ 	.byte	0x08
	.zero		1


	//   ....[112]....
        /*07b8*/ 	.word	0x00000960
        /*07bc*/ 	.word	0x000000ff
        /*07c0*/ 	.word	0x000001c0
        /*07c4*/ 	.short	0x0100
        /*07c6*/ 	.byte	0x08
	.zero		1


	//   ....[113]....
        /*07c8*/ 	.word	0x00000970
        /*07cc*/ 	.word	0x000000ff
        /*07d0*/ 	.word	0x00000418
        /*07d4*/ 	.short	0x0100
        /*07d6*/ 	.byte	0x08
	.zero		1


	//   ....[114]....
        /*07d8*/ 	.word	0x00000980
        /*07dc*/ 	.word	0x000000ff
        /*07e0*/ 	.word	0x000001c8
        /*07e4*/ 	.short	0x0100
        /*07e6*/ 	.byte	0x08
	.zero		1


	//   ....[115]....
        /*07e8*/ 	.word	0x00000990
        /*07ec*/ 	.word	0x000000ff
        /*07f0*/ 	.word	0x00000420
        /*07f4*/ 	.short	0x0100
        /*07f6*/ 	.byte	0x08
	.zero		1


	//   ....[116]....
        /*07f8*/ 	.word	0x000009a0
        /*07fc*/ 	.word	0x000000ff
        /*0800*/ 	.word	0x000001d0
        /*0804*/ 	.short	0x0100
        /*0806*/ 	.byte	0x08
	.zero		1


	//   ....[117]....
        /*0808*/ 	.word	0x000009b0
        /*080c*/ 	.word	0x000000ff
        /*0810*/ 	.word	0x00000428
        /*0814*/ 	.short	0x0100
        /*0816*/ 	.byte	0x08
	.zero		1


	//   ....[118]....
        /*0818*/ 	.word	0x000009c0
        /*081c*/ 	.word	0x000000ff
        /*0820*/ 	.word	0x000001d8
        /*0824*/ 	.short	0x0100
        /*0826*/ 	.byte	0x08
	.zero		1


	//   ....[119]....
        /*0828*/ 	.word	0x000009d0
        /*082c*/ 	.word	0x000000ff
        /*0830*/ 	.word	0x00000430
        /*0834*/ 	.short	0x0100
        /*0836*/ 	.byte	0x08
	.zero		1


	//   ....[120]....
        /*0838*/ 	.word	0x000009e0
        /*083c*/ 	.word	0x000000ff
        /*0840*/ 	.word	0x000001e0
        /*0844*/ 	.short	0x0100
        /*0846*/ 	.byte	0x08
	.zero		1


	//   ....[121]....
        /*0848*/ 	.word	0x000009f0
        /*084c*/ 	.word	0x000000ff
        /*0850*/ 	.word	0x00000438
        /*0854*/ 	.short	0x0100
        /*0856*/ 	.byte	0x08
	.zero		1


	//   ....[122]....
        /*0858*/ 	.word	0x00000a00
        /*085c*/ 	.word	0x000000ff
        /*0860*/ 	.word	0x000001e8
        /*0864*/ 	.short	0x0100
        /*0866*/ 	.byte	0x08
	.zero		1


	//   ....[123]....
        /*0868*/ 	.word	0x00000a10
        /*086c*/ 	.word	0x000000ff
        /*0870*/ 	.word	0x00000440
        /*0874*/ 	.short	0x0100
        /*0876*/ 	.byte	0x08
	.zero		1


	//   ....[124]....
        /*0878*/ 	.word	0x00000a20
        /*087c*/ 	.word	0x000000ff
        /*0880*/ 	.word	0x000001f0
        /*0884*/ 	.short	0x0100
        /*0886*/ 	.byte	0x08
	.zero		1


	//   ....[125]....
        /*0888*/ 	.word	0x00000a30
        /*088c*/ 	.word	0x000000ff
        /*0890*/ 	.word	0x00000448
        /*0894*/ 	.short	0x0100
        /*0896*/ 	.byte	0x08
	.zero		1


	//   ....[126]....
        /*0898*/ 	.word	0x00000a40
        /*089c*/ 	.word	0x000000ff
        /*08a0*/ 	.word	0x000001f8
        /*08a4*/ 	.short	0x0100
        /*08a6*/ 	.byte	0x08
	.zero		1


	//   ....[127]....
        /*08a8*/ 	.word	0x00000a50
        /*08ac*/ 	.word	0x000000ff
        /*08b0*/ 	.word	0x00000450
        /*08b4*/ 	.short	0x0100
        /*08b6*/ 	.byte	0x08
	.zero		1


	//   ....[128]....
        /*08b8*/ 	.word	0x00000a60
        /*08bc*/ 	.word	0x000000ff
        /*08c0*/ 	.word	0x00000200
        /*08c4*/ 	.short	0x0100
        /*08c6*/ 	.byte	0x08
	.zero		1


	//   ....[129]....
        /*08c8*/ 	.word	0x00000a70
        /*08cc*/ 	.word	0x000000ff
        /*08d0*/ 	.word	0x00000458
        /*08d4*/ 	.short	0x0100
        /*08d6*/ 	.byte	0x08
	.zero		1


	//   ....[130]....
        /*08d8*/ 	.word	0x00000a80
        /*08dc*/ 	.word	0x000000ff
        /*08e0*/ 	.word	0x00000208
        /*08e4*/ 	.short	0x0100
        /*08e6*/ 	.byte	0x08
	.zero		1


	//   ....[131]....
        /*08e8*/ 	.word	0x00000a90
        /*08ec*/ 	.word	0x000000ff
        /*08f0*/ 	.word	0x00000460
        /*08f4*/ 	.short	0x0100
        /*08f6*/ 	.byte	0x08
	.zero		1


	//   ....[132]....
        /*08f8*/ 	.word	0x00000aa0
        /*08fc*/ 	.word	0x000000ff
        /*0900*/ 	.word	0x00000210
        /*0904*/ 	.short	0x0100
        /*0906*/ 	.byte	0x08
	.zero		1


	//   ....[133]....
        /*0908*/ 	.word	0x00000ab0
        /*090c*/ 	.word	0x000000ff
        /*0910*/ 	.word	0x00000468
        /*0914*/ 	.short	0x0100
        /*0916*/ 	.byte	0x08
	.zero		1


	//   ....[134]....
        /*0918*/ 	.word	0x00000ac0
        /*091c*/ 	.word	0x000000ff
        /*0920*/ 	.word	0x00000218
        /*0924*/ 	.short	0x0100
        /*0926*/ 	.byte	0x08
	.zero		1


	//   ....[135]....
        /*0928*/ 	.word	0x00000ad0
        /*092c*/ 	.word	0x000000ff
        /*0930*/ 	.word	0x00000470
        /*0934*/ 	.short	0x0100
        /*0936*/ 	.byte	0x08
	.zero		1


	//   ....[136]....
        /*0938*/ 	.word	0x00000ae0
        /*093c*/ 	.word	0x000000ff
        /*0940*/ 	.word	0x00000220
        /*0944*/ 	.short	0x0100
        /*0946*/ 	.byte	0x08
	.zero		1


	//   ....[137]....
        /*0948*/ 	.word	0x00000af0
        /*094c*/ 	.word	0x000000ff
        /*0950*/ 	.word	0x00000478
        /*0954*/ 	.short	0x0100
        /*0956*/ 	.byte	0x08
	.zero		1


	//   ....[138]....
        /*0958*/ 	.word	0x00000b00
        /*095c*/ 	.word	0x000000ff
        /*0960*/ 	.word	0x00000228
        /*0964*/ 	.short	0x0100
        /*0966*/ 	.byte	0x08
	.zero		1


	//   ....[139]....
        /*0968*/ 	.word	0x00000b10
        /*096c*/ 	.word	0x000000ff
        /*0970*/ 	.word	0x00000480
        /*0974*/ 	.short	0x0100
        /*0976*/ 	.byte	0x08
	.zero		1


	//   ....[140]....
        /*0978*/ 	.word	0x00000b20
        /*097c*/ 	.word	0x000000ff
        /*0980*/ 	.word	0x00000230
        /*0984*/ 	.short	0x0100
        /*0986*/ 	.byte	0x08
	.zero		1


	//   ....[141]....
        /*0988*/ 	.word	0x00000b30
        /*098c*/ 	.word	0x000000ff
        /*0990*/ 	.word	0x00000488
        /*0994*/ 	.short	0x0100
        /*0996*/ 	.byte	0x08
	.zero		1


	//   ....[142]....
        /*0998*/ 	.word	0x00000b40
        /*099c*/ 	.word	0x000000ff
        /*09a0*/ 	.word	0x00000238
        /*09a4*/ 	.short	0x0100
        /*09a6*/ 	.byte	0x08
	.zero		1


	//   ....[143]....
        /*09a8*/ 	.word	0x00000b50
        /*09ac*/ 	.word	0x000000ff
        /*09b0*/ 	.word	0x00000490
        /*09b4*/ 	.short	0x0100
        /*09b6*/ 	.byte	0x08
	.zero		1


	//   ....[144]....
        /*09b8*/ 	.word	0x00000b60
        /*09bc*/ 	.word	0x000000ff
        /*09c0*/ 	.word	0x00000240
        /*09c4*/ 	.short	0x0100
        /*09c6*/ 	.byte	0x08
	.zero		1


	//   ....[145]....
        /*09c8*/ 	.word	0x00000b70
        /*09cc*/ 	.word	0x000000ff
        /*09d0*/ 	.word	0x00000498
        /*09d4*/ 	.short	0x0100
        /*09d6*/ 	.byte	0x08
	.zero		1


	//   ....[146]....
        /*09d8*/ 	.word	0x00000b80
        /*09dc*/ 	.word	0x000000ff
        /*09e0*/ 	.word	0x00000248
        /*09e4*/ 	.short	0x0100
        /*09e6*/ 	.byte	0x08
	.zero		1


	//   ....[147]....
        /*09e8*/ 	.word	0x00000b90
        /*09ec*/ 	.word	0x000000ff
        /*09f0*/ 	.word	0x000004a0
        /*09f4*/ 	.short	0x0100
        /*09f6*/ 	.byte	0x08
	.zero		1


	//   ....[148]....
        /*09f8*/ 	.word	0x00000ba0
        /*09fc*/ 	.word	0x000000ff
        /*0a00*/ 	.word	0x00000250
        /*0a04*/ 	.short	0x0100
        /*0a06*/ 	.byte	0x08
	.zero		1


	//   ....[149]....
        /*0a08*/ 	.word	0x00000bb0
        /*0a0c*/ 	.word	0x000000ff
        /*0a10*/ 	.word	0x000004a8
        /*0a14*/ 	.short	0x0100
        /*0a16*/ 	.byte	0x08
	.zero		1


	//   ....[150]....
        /*0a18*/ 	.word	0x00000ec0
        /*0a1c*/ 	.word	0x000000ff
        /*0a20*/ 	.word	0x000004e0
        /*0a24*/ 	.short	0x0100
        /*0a26*/ 	.byte	0x08
	.zero		1


	//   ....[151]....
        /*0a28*/ 	.word	0x00000f30
        /*0a2c*/ 	.word	0x000000ff
        /*0a30*/ 	.word	0x000004e8
        /*0a34*/ 	.short	0x0100
        /*0a36*/ 	.byte	0x08
	.zero		1


	//   ....[152]....
        /*0a38*/ 	.word	0x00000f50
        /*0a3c*/ 	.word	0x000000ff
        /*0a40*/ 	.word	0x000004c0
        /*0a44*/ 	.short	0x0100
        /*0a46*/ 	.byte	0x09
	.zero		1


	//   ....[153]....
        /*0a48*/ 	.word	0x00000f60
        /*0a4c*/ 	.word	0x000000ff
        /*0a50*/ 	.word	0x000004c8
        /*0a54*/ 	.short	0x0100
        /*0a56*/ 	.byte	0x09
	.zero		1


	//   ....[154]....
        /*0a58*/ 	.word	0x00000f70
        /*0a5c*/ 	.word	0x000000ff
        /*0a60*/ 	.word	0x000004d0
        /*0a64*/ 	.short	0x0100
        /*0a66*/ 	.byte	0x09
	.zero		1


	//   ....[155]....
        /*0a68*/ 	.word	0x00000f80
        /*0a6c*/ 	.word	0x000000ff
        /*0a70*/ 	.word	0x000004d8
        /*0a74*/ 	.short	0x0100
        /*0a76*/ 	.byte	0x09
	.zero		1


	//   ....[156]....
        /*0a78*/ 	.word	0x00001df0
        /*0a7c*/ 	.word	0x0000002d
        /*0a80*/ 	.word	0x00000000
        /*0a84*/ 	.short	0x010a
        /*0a86*/ 	.byte	0x2a
	.zero		1


	//   ....[157]....
        /*0a88*/ 	.word	0x00001f90
        /*0a8c*/ 	.word	0x00000003
        /*0a90*/ 	.word	0x00000000
        /*0a94*/ 	.short	0x010a
        /*0a96*/ 	.byte	0x3f
	.zero		1


	//   ....[158]....
        /*0a98*/ 	.word	0x00001fd0
        /*0a9c*/ 	.word	0x00000003
        /*0aa0*/ 	.word	0x00000000
        /*0aa4*/ 	.short	0x010a
        /*0aa6*/ 	.byte	0x3f
	.zero		1


	//   ....[159]....
        /*0aa8*/ 	.word	0x00002160
        /*0aac*/ 	.word	0x000000ff
        /*0ab0*/ 	.word	0x00000000
        /*0ab4*/ 	.short	0x010a
        /*0ab6*/ 	.byte	0x04
	.zero		1


	//   ....[160]....
        /*0ab8*/ 	.word	0x000021a0
        /*0abc*/ 	.word	0x000000ff
        /*0ac0*/ 	.word	0x00000000
        /*0ac4*/ 	.short	0x010a
        /*0ac6*/ 	.byte	0x04
	.zero		1


	//   ....[161]....
        /*0ac8*/ 	.word	0x00002290
        /*0acc*/ 	.word	0x000000ff
        /*0ad0*/ 	.word	0x00000000
        /*0ad4*/ 	.short	0x0101
        /*0ad6*/ 	.byte	0x04
	.zero		1


	//   ....[162]....
        /*0ad8*/ 	.word	0x00002380
        /*0adc*/ 	.word	0x0000002e
        /*0ae0*/ 	.word	0x00000000
        /*0ae4*/ 	.short	0x0101
        /*0ae6*/ 	.byte	0x2f
	.zero		1


	//   ....[163]....
        /*0ae8*/ 	.word	0x00002450
        /*0aec*/ 	.word	0x000000ff
        /*0af0*/ 	.word	0x00000000
        /*0af4*/ 	.short	0x0101
        /*0af6*/ 	.byte	0x06
	.zero		1


	//   ....[164]....
        /*0af8*/ 	.word	0x00002500
        /*0afc*/ 	.word	0x0000002d
        /*0b00*/ 	.word	0x00000010
        /*0b04*/ 	.short	0x010a
        /*0b06*/ 	.byte	0x2a
	.zero		1


	//   ....[165]....
        /*0b08*/ 	.word	0x00003920
        /*0b0c*/ 	.word	0x00000030
        /*0b10*/ 	.word	0x00000000
        /*0b14*/ 	.short	0x0101
        /*0b16*/ 	.byte	0x2f
	.zero		1


	//   ....[166]....
        /*0b18*/ 	.word	0x00004270
        /*0b1c*/ 	.word	0x0000000b
        /*0b20*/ 	.word	0x00000258
        /*0b24*/ 	.short	0x010a
        /*0b26*/ 	.byte	0x3f
	.zero		1


	//   ....[167]....
        /*0b28*/ 	.word	0x00004620
        /*0b2c*/ 	.word	0x00000006
        /*0b30*/ 	.word	0x000004e8
        /*0b34*/ 	.short	0x0101
        /*0b36*/ 	.byte	0x3f
	.zero		1


	//   ....[168]....
        /*0b38*/ 	.word	0x00004da0
        /*0b3c*/ 	.word	0x00000007
        /*0b40*/ 	.word	0x00000000
        /*0b44*/ 	.short	0x010a
        /*0b46*/ 	.byte	0x3f
	.zero		1


	//   ....[169]....
        /*0b48*/ 	.word	0x00004e20
        /*0b4c*/ 	.word	0x00000009
        /*0b50*/ 	.word	0x00000000
        /*0b54*/ 	.short	0x010a
        /*0b56*/ 	.byte	0x3f
	.zero		1


	//   ....[170]....
        /*0b58*/ 	.word	0x00004eb0
        /*0b5c*/ 	.word	0x00000007
        /*0b60*/ 	.word	0x00000000
        /*0b64*/ 	.short	0x010a
        /*0b66*/ 	.byte	0x3f
	.zero		1


	//   ....[171]....
        /*0b68*/ 	.word	0x00004f60
        /*0b6c*/ 	.word	0x00000007
        /*0b70*/ 	.word	0x00000258
        /*0b74*/ 	.short	0x010a
        /*0b76*/ 	.byte	0x3f
	.zero		1


	//   ....[172]....
        /*0b78*/ 	.word	0x00005010
        /*0b7c*/ 	.word	0x0000002f
        /*0b80*/ 	.word	0x00000000
        /*0b84*/ 	.short	0x010a
        /*0b86*/ 	.byte	0x3f
	.zero		1


	//   ....[173]....
        /*0b88*/ 	.word	0x00005060
        /*0b8c*/ 	.word	0x00000003
        /*0b90*/ 	.word	0x00000000
        /*0b94*/ 	.short	0x010a
        /*0b96*/ 	.byte	0x3f
	.zero		1


	//   ....[174]....
        /*0b98*/ 	.word	0x000050c0
        /*0b9c*/ 	.word	0x00000004
        /*0ba0*/ 	.word	0x00000000
        /*0ba4*/ 	.short	0x010a
        /*0ba6*/ 	.byte	0x3f
	.zero		1


	//   ....[175]....
        /*0ba8*/ 	.word	0x00005110
        /*0bac*/ 	.word	0x0000002f
        /*0bb0*/ 	.word	0x00000010
        /*0bb4*/ 	.short	0x010a
        /*0bb6*/ 	.byte	0x3f
	.zero		1


	//   ....[176]....
        /*0bb8*/ 	.word	0x000051e0
        /*0bbc*/ 	.word	0x0000000b
        /*0bc0*/ 	.word	0x00000258
        /*0bc4*/ 	.short	0x010a
        /*0bc6*/ 	.byte	0x3f
	.zero		1


	//   ....[177]....
        /*0bc8*/ 	.word	0x000052b0
        /*0bcc*/ 	.word	0x00000007
        /*0bd0*/ 	.word	0x00000000
        /*0bd4*/ 	.short	0x010a
        /*0bd6*/ 	.byte	0x3f
	.zero		1


	//   ....[178]....
        /*0bd8*/ 	.word	0x00005300
        /*0bdc*/ 	.word	0x00000009
        /*0be0*/ 	.word	0x00000000
        /*0be4*/ 	.short	0x010a
        /*0be6*/ 	.byte	0x3f
	.zero		1


	//   ....[179]....
        /*0be8*/ 	.word	0x00005350
        /*0bec*/ 	.word	0x00000007
        /*0bf0*/ 	.word	0x00000000
        /*0bf4*/ 	.short	0x010a
        /*0bf6*/ 	.byte	0x3f
	.zero		1


	//   ....[180]....
        /*0bf8*/ 	.word	0x000053a0
        /*0bfc*/ 	.word	0x00000007
        /*0c00*/ 	.word	0x00000258
        /*0c04*/ 	.short	0x010a
        /*0c06*/ 	.byte	0x3f
	.zero		1


	//----- nvinfo : EIATTR_NUM_MBARRIERS
	.align		4
.L_37:
        /*0c08*/ 	.byte	0x03, 0x38
        /*0c0a*/ 	.short	0x009c


	//----- nvinfo : EIATTR_EXIT_INSTR_OFFSETS
	.align		4
        /*0c0c*/ 	.byte	0x04, 0x1c
        /*0c0e*/ 	.short	(.L_39 - .L_38)


	//   ....[0]....
.L_38:
        /*0c10*/ 	.word	0x00001a90


	//   ....[1]....
        /*0c14*/ 	.word	0x00001af0


	//   ....[2]....
        /*0c18*/ 	.word	0x00003fa0


	//   ....[3]....
        /*0c1c*/ 	.word	0x00003fd0


	//   ....[4]....
        /*0c20*/ 	.word	0x00005000


	//----- nvinfo : EIATTR_MAX_THREADS
	.align		4
.L_39:
        /*0c24*/ 	.byte	0x04, 0x05
        /*0c26*/ 	.short	(.L_41 - .L_40)
.L_40:
        /*0c28*/ 	.word	0x00000180
        /*0c2c*/ 	.word	0x00000001
        /*0c30*/ 	.word	0x00000001


	//----- nvinfo : EIATTR_CRS_STACK_SIZE
	.align		4
.L_41:
        /*0c34*/ 	.byte	0x04, 0x1e
        /*0c36*/ 	.short	(.L_43 - .L_42)
.L_42:
        /*0c38*/ 	.word	0x00000000


	//----- nvinfo : EIATTR_CBANK_PARAM_SIZE
	.align		4
.L_43:
        /*0c3c*/ 	.byte	0x03, 0x19
        /*0c3e*/ 	.short	0x0470


	//----- nvinfo : EIATTR_PARAM_CBANK
	.align		4
        /*0c40*/ 	.byte	0x04, 0x0a
        /*0c42*/ 	.short	(.L_45 - .L_44)
	.align		4
.L_44:
        /*0c44*/ 	.word	index@(.nv.constant0._ZN7cutlass13device_kernelINS_4gemm6kernel13GemmUniversalIN4cute5tupleIJiiiiEEENS1_10collective13CollectiveMmaINS1_34MainloopSm90TmaGmmaWarpSpecializedILi75ENS5_IJNS4_1CILi1EEESB_SB_EEENS1_32KernelTmaWarpSpecializedPingpongEEENS5_IJNSA_ILi64EEENSA_ILi32EEENSA_ILi16EEEEEENS_10bfloat16_tENS5_IJlSB_lEEESJ_SK_NS4_8TiledMMAINS4_8MMA_AtomIJNS4_4SM904GMMA27MMA_64x32x16_F32BF16BF16_SSILNSO_5MajorE0ELSQ_0ELNSO_7ScaleInE1ELSR_1EEEEEENS4_6LayoutISC_NS5_IJNSA_ILi0EEESV_SV_EEEEENS5_IJNS4_10UnderscoreESY_SY_EEEEENS4_13SM90_TMA_LOADENS4_14ComposedLayoutINS4_7SwizzleILi1ELi4ELi3EEENS4_18smem_ptr_flag_bitsILi16EEENSU_INS5_IJNSA_ILi8EEESH_EEENS5_IJSH_SB_EEEEEEEvNS4_8identityES11_S1B_vS1C_EENS_8epilogue10collective6detail29Sm90TmaWarpSpecializedAdapterINS1F_15DefaultEpilogueISJ_SK_SK_NS1E_6thread17LinearCombinationISJ_Li1EffLNS1J_9ScaleType4KindE0ELNS_15FloatRoundStyleE2ESJ_EENS1_15EpilogueDefaultEEEEEvvEEEEvNT_6ParamsE)
        /*0c48*/ 	.short	0x0210
        /*0c4a*/ 	.short	0x0470


	//----- nvinfo : EIATTR_SW_WAR
	.align		4
.L_45:
        /*0c4c*/ 	.byte	0x04, 0x36
        /*0c4e*/ 	.short	(.L_47 - .L_46)
.L_46:
        /*0c50*/ 	.word	0x00000008
.L_47:


//--------------------- .nv.callgraph             --------------------------
	.section	.nv.callgraph,"",@"SHT_CUDA_CALLGRAPH"
	.align	4
	.sectionentsize	8
	.align		4
        /*0000*/ 	.word	0x00000000
	.align		4
        /*0004*/ 	.word	0xffffffff
	.align		4
        /*0008*/ 	.word	index@(_ZN7cutlass13device_kernelINS_4gemm6kernel13GemmUniversalIN4cute5tupleIJiiiiEEENS1_10collective13CollectiveMmaINS1_34MainloopSm90TmaGmmaWarpSpecializedILi75ENS5_IJNS4_1CILi1EEESB_SB_EEENS1_32KernelTmaWarpSpecializedPingpongEEENS5_IJNSA_ILi64EEENSA_ILi32EEENSA_ILi16EEEEEENS_10bfloat16_tENS5_IJlSB_lEEESJ_SK_NS4_8TiledMMAINS4_8MMA_AtomIJNS4_4SM904GMMA27MMA_64x32x16_F32BF16BF16_SSILNSO_5MajorE0ELSQ_0ELNSO_7ScaleInE1ELSR_1EEEEEENS4_6LayoutISC_NS5_IJNSA_ILi0EEESV_SV_EEEEENS5_IJNS4_10UnderscoreESY_SY_EEEEENS4_13SM90_TMA_LOADENS4_14ComposedLayoutINS4_7SwizzleILi1ELi4ELi3EEENS4_18smem_ptr_flag_bitsILi16EEENSU_INS5_IJNSA_ILi8EEESH_EEENS5_IJSH_SB_EEEEEEEvNS4_8identityES11_S1B_vS1C_EENS_8epilogue10collective6detail29Sm90TmaWarpSpecializedAdapterINS1F_15DefaultEpilogueISJ_SK_SK_NS1E_6thread17LinearCombinationISJ_Li1EffLNS1J_9ScaleType4KindE0ELNS_15FloatRoundStyleE2ESJ_EENS1_15EpilogueDefaultEEEEEvvEEEEvNT_6ParamsE)
	.align		4
        /*000c*/ 	.word	index@(__assertfail)
	.align		4
        /*0010*/ 	.word	0x00000000
	.align		4
        /*0014*/ 	.word	0xfffffffe
	.align		4
        /*0018*/ 	.word	0x00000000
	.align		4
        /*001c*/ 	.word	0xfffffffd
	.align		4
        /*0020*/ 	.word	0x00000000
	.align		4
        /*0024*/ 	.word	0xfffffffc


//--------------------- .nv.constant4             --------------------------
	.section	.nv.constant4,"a",@progbits
	.align	8
	.align		8
.nv.constant4:
        /*0000*/ 	.dword	__assertfail
	.align		8
        /*0008*/ 	.dword	__unnamed_1
	.align		8
        /*0010*/ 	.dword	_ZN39_INTERNAL_6a5831ae_4_k_cu_0f7612bf_73244cuda3std3__45__cpo5beginE
	.align		8
        /*0018*/ 	.dword	_ZN39_INTERNAL_6a5831ae_4_k_cu_0f7612bf_73244cuda3std3__45__cpo3endE
	.align		8
        /*0020*/ 	.dword	_ZN39_INTERNAL_6a5831ae_4_k_cu_0f7612bf_73244cuda3std3__45__cpo6cbeginE
	.align		8
        /*0028*/ 	.dword	_ZN39_INTERNAL_6a5831ae_4_k_cu_0f7612bf_73244cuda3std3__45__cpo4cendE
	.align		8
        /*0030*/ 	.dword	_ZN39_INTERNAL_6a5831ae_4_k_cu_0f7612bf_73244cuda3std3__441_GLOBAL__N__6a5831ae_4_k_cu_0f7612bf_73246ignoreE
	.align		8
        /*0038*/ 	.dword	_ZN39_INTERNAL_6a5831ae_4_k_cu_0f7612bf_73244cuda3std3__419piecewise_constructE
	.align		8
        /*0040*/ 	.dword	_ZN39_INTERNAL_6a5831ae_4_k_cu_0f7612bf_73244cuda3std3__48in_placeE
	.align		8
        /*0048*/ 	.dword	_ZN39_INTERNAL_6a5831ae_4_k_cu_0f7612bf_73244cuda3std6ranges3__45__cpo4swapE
	.align		8
        /*0050*/ 	.dword	_ZN39_INTERNAL_6a5831ae_4_k_cu_0f7612bf_73244cuda3std6ranges3__45__cpo9iter_moveE
	.align		8
        /*0058*/ 	.dword	_ZN39_INTERNAL_6a5831ae_4_k_cu_0f7612bf_73244cute7productE
	.align		8
        /*0060*/ 	.dword	_ZN39_INTERNAL_6a5831ae_4_k_cu_0f7612bf_73244cute1_E
	.align		8
        /*0068*/ 	.dword	$str$22
	.align		8
        /*0070*/ 	.dword	$str$23


//--------------------- .text._ZN7cutlass13device_kernelINS_4gemm6kernel13GemmUniversalIN4cute5tupleIJiiiiEEENS1_10collective13CollectiveMmaINS1_34MainloopSm90TmaGmmaWarpSpecializedILi75ENS5_IJNS4_1CILi1EEESB_SB_EEENS1_32KernelTmaWarpSpecializedPingpongEEENS5_IJNSA_ILi64EEENSA_ILi32EEENSA_ILi16EEEEEENS_10bfloat16_tENS5_IJlSB_lEEESJ_SK_NS4_8TiledMMAINS4_8MMA_AtomIJNS4_4SM904GMMA27MMA_64x32x16_F32BF16BF16_SSILNSO_5MajorE0ELSQ_0ELNSO_7ScaleInE1ELSR_1EEEEEENS4_6LayoutISC_NS5_IJNSA_ILi0EEESV_SV_EEEEENS5_IJNS4_10UnderscoreESY_SY_EEEEENS4_13SM90_TMA_LOADENS4_14ComposedLayoutINS4_7SwizzleILi1ELi4ELi3EEENS4_18smem_ptr_flag_bitsILi16EEENSU_INS5_IJNSA_ILi8EEESH_EEENS5_IJSH_SB_EEEEEEEvNS4_8identityES11_S1B_vS1C_EENS_8epilogue10collective6detail29Sm90TmaWarpSpecializedAdapterINS1F_15DefaultEpilogueISJ_SK_SK_NS1E_6thread17LinearCombinationISJ_Li1EffLNS1J_9ScaleType4KindE0ELNS_15FloatRoundStyleE2ESJ_EENS1_15EpilogueDefaultEEEEEvvEEEEvNT_6ParamsE --------------------------
	.section	.text._ZN7cutlass13device_kernelINS_4gemm6kernel13GemmUniversalIN4cute5tupleIJiiiiEEENS1_10collective13CollectiveMmaINS1_34MainloopSm90TmaGmmaWarpSpecializedILi75ENS5_IJNS4_1CILi1EEESB_SB_EEENS1_32KernelTmaWarpSpecializedPingpongEEENS5_IJNSA_ILi64EEENSA_ILi32EEENSA_ILi16EEEEEENS_10bfloat16_tENS5_IJlSB_lEEESJ_SK_NS4_8TiledMMAINS4_8MMA_AtomIJNS4_4SM904GMMA27MMA_64x32x16_F32BF16BF16_SSILNSO_5MajorE0ELSQ_0ELNSO_7ScaleInE1ELSR_1EEEEEENS4_6LayoutISC_NS5_IJNSA_ILi0EEESV_SV_EEEEENS5_IJNS4_10UnderscoreESY_SY_EEEEENS4_13SM90_TMA_LOADENS4_14ComposedLayoutINS4_7SwizzleILi1ELi4ELi3EEENS4_18smem_ptr_flag_bitsILi16EEENSU_INS5_IJNSA_ILi8EEESH_EEENS5_IJSH_SB_EEEEEEEvNS4_8identityES11_S1B_vS1C_EENS_8epilogue10collective6detail29Sm90TmaWarpSpecializedAdapterINS1F_15DefaultEpilogueISJ_SK_SK_NS1E_6thread17LinearCombinationISJ_Li1EffLNS1J_9ScaleType4KindE0ELNS_15FloatRoundStyleE2ESJ_EENS1_15EpilogueDefaultEEEEEvvEEEEvNT_6ParamsE,"ax",@progbits
	.align	128
.text._ZN7cutlass13device_kernelINS_4gemm6kernel13GemmUniversalIN4cute5tupleIJiiiiEEENS1_10collective13CollectiveMmaINS1_34MainloopSm90TmaGmmaWarpSpecializedILi75ENS5_IJNS4_1CILi1EEESB_SB_EEENS1_32KernelTmaWarpSpecializedPingpongEEENS5_IJNSA_ILi64EEENSA_ILi32EEENSA_ILi16EEEEEENS_10bfloat16_tENS5_IJlSB_lEEESJ_SK_NS4_8TiledMMAINS4_8MMA_AtomIJNS4_4SM904GMMA27MMA_64x32x16_F32BF16BF16_SSILNSO_5MajorE0ELSQ_0ELNSO_7ScaleInE1ELSR_1EEEEEENS4_6LayoutISC_NS5_IJNSA_ILi0EEESV_SV_EEEEENS5_IJNS4_10UnderscoreESY_SY_EEEEENS4_13SM90_TMA_LOADENS4_14ComposedLayoutINS4_7SwizzleILi1ELi4ELi3EEENS4_18smem_ptr_flag_bitsILi16EEENSU_INS5_IJNSA_ILi8EEESH_EEENS5_IJSH_SB_EEEEEEEvNS4_8identityES11_S1B_vS1C_EENS_8epilogue10collective6detail29Sm90TmaWarpSpecializedAdapterINS1F_15DefaultEpilogueISJ_SK_SK_NS1E_6thread17LinearCombinationISJ_Li1EffLNS1J_9ScaleType4KindE0ELNS_15FloatRoundStyleE2ESJ_EENS1_15EpilogueDefaultEEEEEvvEEEEvNT_6ParamsE:
        .type           _ZN7cutlass13device_kernelINS_4gemm6kernel13GemmUniversalIN4cute5tupleIJiiiiEEENS1_10collective13CollectiveMmaINS1_34MainloopSm90TmaGmmaWarpSpecializedILi75ENS5_IJNS4_1CILi1EEESB_SB_EEENS1_32KernelTmaWarpSpecializedPingpongEEENS5_IJNSA_ILi64EEENSA_ILi32EEENSA_ILi16EEEEEENS_10bfloat16_tENS5_IJlSB_lEEESJ_SK_NS4_8TiledMMAINS4_8MMA_AtomIJNS4_4SM904GMMA27MMA_64x32x16_F32BF16BF16_SSILNSO_5MajorE0ELSQ_0ELNSO_7ScaleInE1ELSR_1EEEEEENS4_6LayoutISC_NS5_IJNSA_ILi0EEESV_SV_EEEEENS5_IJNS4_10UnderscoreESY_SY_EEEEENS4_13SM90_TMA_LOADENS4_14ComposedLayoutINS4_7SwizzleILi1ELi4ELi3EEENS4_18smem_ptr_flag_bitsILi16EEENSU_INS5_IJNSA_ILi8EEESH_EEENS5_IJSH_SB_EEEEEEEvNS4_8identityES11_S1B_vS1C_EENS_8epilogue10collective6detail29Sm90TmaWarpSpecializedAdapterINS1F_15DefaultEpilogueISJ_SK_SK_NS1E_6thread17LinearCombinationISJ_Li1EffLNS1J_9ScaleType4KindE0ELNS_15FloatRoundStyleE2ESJ_EENS1_15EpilogueDefaultEEEEEvvEEEEvNT_6ParamsE,@function
        .size           _ZN7cutlass13device_kernelINS_4gemm6kernel13GemmUniversalIN4cute5tupleIJiiiiEEENS1_10collective13CollectiveMmaINS1_34MainloopSm90TmaGmmaWarpSpecializedILi75ENS5_IJNS4_1CILi1EEESB_SB_EEENS1_32KernelTmaWarpSpecializedPingpongEEENS5_IJNSA_ILi64EEENSA_ILi32EEENSA_ILi16EEEEEENS_10bfloat16_tENS5_IJlSB_lEEESJ_SK_NS4_8TiledMMAINS4_8MMA_AtomIJNS4_4SM904GMMA27MMA_64x32x16_F32BF16BF16_SSILNSO_5MajorE0ELSQ_0ELNSO_7ScaleInE1ELSR_1EEEEEENS4_6LayoutISC_NS5_IJNSA_ILi0EEESV_SV_EEEEENS5_IJNS4_10UnderscoreESY_SY_EEEEENS4_13SM90_TMA_LOADENS4_14ComposedLayoutINS4_7SwizzleILi1ELi4ELi3EEENS4_18smem_ptr_flag_bitsILi16EEENSU_INS5_IJNSA_ILi8EEESH_EEENS5_IJSH_SB_EEEEEEEvNS4_8identityES11_S1B_vS1C_EENS_8epilogue10collective6detail29Sm90TmaWarpSpecializedAdapterINS1F_15DefaultEpilogueISJ_SK_SK_NS1E_6thread17LinearCombinationISJ_Li1EffLNS1J_9ScaleType4KindE0ELNS_15FloatRoundStyleE2ESJ_EENS1_15EpilogueDefaultEEEEEvvEEEEvNT_6ParamsE,(.L_x_104 - _ZN7cutlass13device_kernelINS_4gemm6kernel13GemmUniversalIN4cute5tupleIJiiiiEEENS1_10collective13CollectiveMmaINS1_34MainloopSm90TmaGmmaWarpSpecializedILi75ENS5_IJNS4_1CILi1EEESB_SB_EEENS1_32KernelTmaWarpSpecializedPingpongEEENS5_IJNSA_ILi64EEENSA_ILi32EEENSA_ILi16EEEEEENS_10bfloat16_tENS5_IJlSB_lEEESJ_SK_NS4_8TiledMMAINS4_8MMA_AtomIJNS4_4SM904GMMA27MMA_64x32x16_F32BF16BF16_SSILNSO_5MajorE0ELSQ_0ELNSO_7ScaleInE1ELSR_1EEEEEENS4_6LayoutISC_NS5_IJNSA_ILi0EEESV_SV_EEEEENS5_IJNS4_10UnderscoreESY_SY_EEEEENS4_13SM90_TMA_LOADENS4_14ComposedLayoutINS4_7SwizzleILi1ELi4ELi3EEENS4_18smem_ptr_flag_bitsILi16EEENSU_INS5_IJNSA_ILi8EEESH_EEENS5_IJSH_SB_EEEEEEEvNS4_8identityES11_S1B_vS1C_EENS_8epilogue10collective6detail29Sm90TmaWarpSpecializedAdapterINS1F_15DefaultEpilogueISJ_SK_SK_NS1E_6thread17LinearCombinationISJ_Li1EffLNS1J_9ScaleType4KindE0ELNS_15FloatRoundStyleE2ESJ_EENS1_15EpilogueDefaultEEEEEvvEEEEvNT_6ParamsE)
        .other          _ZN7cutlass13device_kernelINS_4gemm6kernel13GemmUniversalIN4cute5tupleIJiiiiEEENS1_10collective13CollectiveMmaINS1_34MainloopSm90TmaGmmaWarpSpecializedILi75ENS5_IJNS4_1CILi1EEESB_SB_EEENS1_32KernelTmaWarpSpecializedPingpongEEENS5_IJNSA_ILi64EEENSA_ILi32EEENSA_ILi16EEEEEENS_10bfloat16_tENS5_IJlSB_lEEESJ_SK_NS4_8TiledMMAINS4_8MMA_AtomIJNS4_4SM904GMMA27MMA_64x32x16_F32BF16BF16_SSILNSO_5MajorE0ELSQ_0ELNSO_7ScaleInE1ELSR_1EEEEEENS4_6LayoutISC_NS5_IJNSA_ILi0EEESV_SV_EEEEENS5_IJNS4_10UnderscoreESY_SY_EEEEENS4_13SM90_TMA_LOADENS4_14ComposedLayoutINS4_7SwizzleILi1ELi4ELi3EEENS4_18smem_ptr_flag_bitsILi16EEENSU_INS5_IJNSA_ILi8EEESH_EEENS5_IJSH_SB_EEEEEEEvNS4_8identityES11_S1B_vS1C_EENS_8epilogue10collective6detail29Sm90TmaWarpSpecializedAdapterINS1F_15DefaultEpilogueISJ_SK_SK_NS1E_6thread17LinearCombinationISJ_Li1EffLNS1J_9ScaleType4KindE0ELNS_15FloatRoundStyleE2ESJ_EENS1_15EpilogueDefaultEEEEEvvEEEEvNT_6ParamsE,@"STO_CUDA_ENTRY STV_DEFAULT"
_ZN7cutlass13device_kernelINS_4gemm6kernel13GemmUniversalIN4cute5tupleIJiiiiEEENS1_10collective13CollectiveMmaINS1_34MainloopSm90TmaGmmaWarpSpecializedILi75ENS5_IJNS4_1CILi1EEESB_SB_EEENS1_32KernelTmaWarpSpecializedPingpongEEENS5_IJNSA_ILi64EEENSA_ILi32EEENSA_ILi16EEEEEENS_10bfloat16_tENS5_IJlSB_lEEESJ_SK_NS4_8TiledMMAINS4_8MMA_AtomIJNS4_4SM904GMMA27MMA_64x32x16_F32BF16BF16_SSILNSO_5MajorE0ELSQ_0ELNSO_7ScaleInE1ELSR_1EEEEEENS4_6LayoutISC_NS5_IJNSA_ILi0EEESV_SV_EEEEENS5_IJNS4_10UnderscoreESY_SY_EEEEENS4_13SM90_TMA_LOADENS4_14ComposedLayoutINS4_7SwizzleILi1ELi4ELi3EEENS4_18smem_ptr_flag_bitsILi16EEENSU_INS5_IJNSA_ILi8EEESH_EEENS5_IJSH_SB_EEEEEEEvNS4_8identityES11_S1B_vS1C_EENS_8epilogue10collective6detail29Sm90TmaWarpSpecializedAdapterINS1F_15DefaultEpilogueISJ_SK_SK_NS1E_6thread17LinearCombinationISJ_Li1EffLNS1J_9ScaleType4KindE0ELNS_15FloatRoundStyleE2ESJ_EENS1_15EpilogueDefaultEEEEEvvEEEEvNT_6ParamsE:
[----:B------:R-:W0:Y:S02]  /*0000*/  LDC R1, c[0x0][0x28] ;  /* 0x00000a00ff017b82 */ /* 0x000e240000000800 */
[----:B0-----:R-:W-:Y:S01]  /*0010*/  VIADD R1, R1, 0xfffffff8 ;  /* 0xfffffff801017836 */ /* 0x001fe20000000000 */
[----:B------:R-:W0:Y:S01]  /*0020*/  S2R R4, SR_TID.X ;  /* 0x0000000000047919 */ /* 0x000e220000002100 */
[----:B------:R-:W-:Y:S01]  /*0030*/  ELECT P0, URZ, PT ;  /* 0x00000000003f782f */ /* 0x000fe20003800000 */
[----:B------:R-:W-:Y:S01]  /*0040*/  BSSY B0, `(.L_x_0) ;  /* 0x000000f000007945 */ /* 0x000fe20003800000 */
[--C-:B0-----:R-:W-:Y:S02]  /*0050*/  SHF.R.U32.HI R0, RZ, 0x5, R4.reuse ;  /* 0x00000005ff007819 */ /* 0x101fe40000011604 */
[----:B------:R-:W-:-:S03]  /*0060*/  SHF.R.U32.HI R5, RZ, 0x7, R4 ;  /* 0x00000007ff057819 */ /* 0x000fc60000011604 */
[----:B------:R-:W0:Y:S04]  /*0070*/  SHFL.IDX PT, R2, R0, RZ, 0x1f ;  /* 0x00001fff00027589 */ /* 0x000e2800000e0000 */
[----:B------:R1:W2:Y:S01]  /*0080*/  SHFL.IDX PT, R8, R5, RZ, 0x1f ;  /* 0x00001fff05087589 */ /* 0x0002a200000e0000 */
[----:B0-----:R-:W-:-:S13]  /*0090*/  ISETP.NE.OR P0, PT, R2, RZ, !P0 ;  /* 0x000000ff0200720c */ /* 0x001fda0004705670 */
[----:B-12---:R-:W-:Y:S05]  /*00a0*/  @P0 BRA `(.L_x_1) ;  /* 0x0000000000200947 */ /* 0x006fea0003800000 */
[----:B------:R-:W-:Y:S02]  /*00b0*/  ULDC.64 UR4, c[0x0][0x198] ;  /* 0x0000660000047ab9 */ /* 0x000fe40000000a00 */
[----:B------:R-:W-:Y:S02]  /*00c0*/  UIADD3 UR6, UP0, UR4, 0xf0, URZ ;  /* 0x000000f004067890 */ /* 0x000fe4000ff1e03f */
[----:B------:R-:W-:Y:S02]  /*00d0*/  UIADD3 UR4, UP1, UR4, 0x1f0, URZ ;  /* 0x000001f004047890 */ /* 0x000fe4000ff3e03f */
[----:B------:R-:W-:Y:S02]  /*00e0*/  UIADD3.X UR7, URZ, UR5, URZ, UP0, !UPT ;  /* 0x000000053f077290 */ /* 0x000fe400087fe43f */
[----:B------:R-:W-:-:S07]  /*00f0*/  UIADD3.X UR5, URZ, UR5, URZ, UP1, !UPT ;  /* 0x000000053f057290 */ /* 0x000fce0008ffe43f */
[----:B------:R0:W-:Y:S02]  /*0100*/  UTMACCTL.PF [UR6] ;  /* 0x00000000060079b9 */ /* 0x0001e40008040000 */
[----:B------:R0:W-:Y:S02]  /*0110*/  UTMACCTL.PF [UR4] ;  /* 0x00000000040079b9 */ /* 0x0001e40008040000 */
[----:B0-----:R-:W-:Y:S01]  /*0120*/  NOP ;  /* 0x0000000000007918 */ /* 0x001fe20000000000 */
.L_x_1:
[----:B------:R-:W-:Y:S05]  /*0130*/  BSYNC B0 ;  /* 0x0000000000007941 */ /* 0x000fea0003800000 */
.L_x_0:
[----:B------:R-:W0:Y:S02]  /*0140*/  SHFL.IDX PT, R3, R0, RZ, 0x1f ;  /* 0x00001fff00037589 */ /* 0x000e2400000e0000 */
[----:B0-----:R-:W-:-:S13]  /*0150*/  ISETP.NE.AND P0, PT, R3, RZ, PT ;  /* 0x000000ff0300720c */ /* 0x001fda0003f05270 */
[----:B------:R-:W-:Y:S05]  /*0160*/  @P0 BRA `(.L_x_2) ;  /* 0x00000008009c0947 */ /* 0x000fea0003800000 */
[----:B------:R-:W-:Y:S01]  /*0170*/  ELECT P0, URZ, PT ;  /* 0x00000000003f782f */ /* 0x000fe20003800000 */
[----:B------:R-:W-:-:S12]  /*0180*/  BSSY B0, `(.L_x_2) ;  /* 0x00000a5000007945 */ /* 0x000fd80003800000 */
[----:B------:R-:W-:Y:S05]  /*0190*/  @!P0 BRA `(.L_x_3) ;  /* 0x00000008008c8947 */ /* 0x000fea0003800000 */
[----:B------:R-:W0:Y:S01]  /*01a0*/  S2UR UR8, SR_CgaCtaId ;  /* 0x00000000000879c3 */ /* 0x000e220000008800 */
[----:B------:R-:W-:Y:S01]  /*01b0*/  UMOV UR4, 0x400 ;  /* 0x0000040000047882 */ /* 0x000fe20000000000 */
[----:B------:R-:W-:Y:S01]  /*01c0*/  UMOV UR5, 0x1 ;  /* 0x0000000100057882 */ /* 0x000fe20000000000 */
[----:B------:R-:W-:Y:S02]  /*01d0*/  UMOV UR6, 0x80 ;  /* 0x0000008000067882 */ /* 0x000fe40000000000 */
[----:B------:R-:W-:-:S04]  /*01e0*/  UIADD3 UR6, -UR6, 0x100000, URZ ;  /* 0x0010000006067890 */ /* 0x000fc8000fffe13f */
[----:B------:R-:W-:Y:S02]  /*01f0*/  USHF.L.U32 UR7, UR6, 0xb, URZ ;  /* 0x0000000b06077899 */ /* 0x000fe4000800063f */
[----:B------:R-:W-:Y:S02]  /*0200*/  USHF.L.U32 UR6, UR6, 0x1, URZ ;  /* 0x0000000106067899 */ /* 0x000fe4000800063f */
[----:B0-----:R-:W-:Y:S02]  /*0210*/  ULEA UR8, UR8, UR4, 0x18 ;  /* 0x0000000408087291 */ /* 0x001fe4000f8ec03f */
[----:B------:R-:W-:-:S04]  /*0220*/  UIADD3 UR4, -UR5, 0x100000, URZ ;  /* 0x0010000005047890 */ /* 0x000fc8000fffe13f */
[----:B------:R-:W-:Y:S02]  /*0230*/  USHF.L.U32 UR5, UR4, 0xb, URZ ;  /* 0x0000000b04057899 */ /* 0x000fe4000800063f */
[----:B------:R-:W-:Y:S01]  /*0240*/  USHF.L.U32 UR4, UR4, 0x1, URZ ;  /* 0x0000000104047899 */ /* 0x000fe2000800063f */
[----:B------:R-:W0:Y:S11]  /*0250*/  FENCE.VIEW.ASYNC.S ;  /* 0x00000000000073c6 */ /* 0x000e360000000000 */
[----:B0-----:R0:W1:Y:S01]  /*0260*/  SYNCS.EXCH.64 URZ, [UR8], UR4 ;  /* 0x00000004083f75b2 */ /* 0x0010620008000100 */
[----:B------:R0:W2:Y:S01]  /*0270*/  SYNCS.EXCH.64 URZ, [UR8+0x258], UR6 ;  /* 0x00025806083f75b2 */ /* 0x0000a20008000100 */
[----:B------:R0:W3:Y:S01]  /*0280*/  SYNCS.EXCH.64 URZ, [UR8+0x8], UR4 ;  /* 0x00000804083f75b2 */ /* 0x0000e20008000100 */
[----:B------:R0:W4:Y:S01]  /*0290*/  SYNCS.EXCH.64 URZ, [UR8+0x260], UR6 ;  /* 0x00026006083f75b2 */ /* 0x0001220008000100 */
[----:B------:R0:W0:Y:S01]  /*02a0*/  SYNCS.EXCH.64 URZ, [UR8+0x10], UR4 ;  /* 0x00001004083f75b2 */ /* 0x0000220008000100 */
        /* <DEDUP_REMOVED lines=145> */
[----:B-1234-:R-:W-:Y:S01]  /*0bc0*/  NOP ;  /* 0x0000000000007918 */ /* 0x01efe20000000000 */
.L_x_3:
[----:B0-----:R-:W-:Y:S05]  /*0bd0*/  BSYNC B0 ;  /* 0x0000000000007941 */ /* 0x001fea0003800000 */
.L_x_2:
[----:B------:R-:W0:Y:S01]  /*0be0*/  SHFL.IDX PT, R6, R0, RZ, 0x1f ;  /* 0x00001fff00067589 */ /* 0x000e2200000e0000 */
[----:B------:R-:W-:Y:S01]  /*0bf0*/  ELECT P0, URZ, PT ;  /* 0x00000000003f782f */ /* 0x000fe20003800000 */
[----:B------:R-:W-:Y:S01]  /*0c00*/  NOP ;  /* 0x0000000000007918 */ /* 0x000fe20000000000 */
[----:B------:R-:W-:Y:S01]  /*0c10*/  ELECT P1, URZ, PT ;  /* 0x00000000003f782f */ /* 0x000fe20003820000 */
[----:B------:R-:W1:Y:S01]  /*0c20*/  SHFL.IDX PT, R3, R0, RZ, 0x1f ;  /* 0x00001fff00037589 */ /* 0x000e6200000e0000 */
[----:B------:R-:W-:Y:S01]  /*0c30*/  UMOV UR4, 0x20 ;  /* 0x0000002000047882 */ /* 0x000fe20000000000 */
[----:B------:R-:W-:Y:S01]  /*0c40*/  UMOV UR11, 0x80 ;  /* 0x00000080000b7882 */ /* 0x000fe20000000000 */
[----:B------:R-:W-:Y:S01]  /*0c50*/  NOP ;  /* 0x0000000000007918 */ /* 0x000fe20000000000 */
[C---:B------:R-:W-:Y:S01]  /*0c60*/  VIADD R33, R8.reuse, 0xffffffff ;  /* 0xffffffff08217836 */ /* 0x040fe20000000000 */
[----:B------:R-:W2:Y:S01]  /*0c70*/  SHFL.IDX PT, R5, R5, RZ, 0x1f ;  /* 0x00001fff05057589 */ /* 0x000ea200000e0000 */
[----:B------:R-:W-:Y:S01]  /*0c80*/  ULDC.64 UR36, c[0x0][0x208] ;  /* 0x0000820000247ab9 */ /* 0x000fe20000000a00 */
[----:B------:R-:W-:-:S02]  /*0c90*/  ISETP.NE.AND P2, PT, R8, RZ, PT ;  /* 0x000000ff0800720c */ /* 0x000fc40003f45270 */
[----:B------:R-:W-:Y:S02]  /*0ca0*/  ISETP.GE.U32.AND P3, PT, R33, 0x2, PT ;  /* 0x000000022100780c */ /* 0x000fe40003f66070 */
[----:B0-----:R-:W-:Y:S02]  /*0cb0*/  ISETP.NE.OR P0, PT, R6, RZ, !P0 ;  /* 0x000000ff0600720c */ /* 0x001fe40004705670 */
[----:B-1----:R-:W-:Y:S02]  /*0cc0*/  ISETP.NE.OR P1, PT, R3, RZ, !P1 ;  /* 0x000000ff0300720c */ /* 0x002fe40004f25670 */
[----:B------:R-:W-:-:S04]  /*0cd0*/  SHF.R.S32.HI R3, RZ, 0x1f, R2 ;  /* 0x0000001fff037819 */ /* 0x000fc80000011402 */
[----:B------:R-:W-:-:S05]  /*0ce0*/  LEA.HI R3, R3, R2, RZ, 0x2 ;  /* 0x0000000203037211 */ /* 0x000fca00078f10ff */
[----:B------:R-:W-:Y:S01]  /*0cf0*/  VOTEU.ALL UP0, P0 ;  /* 0x00000000003f7886 */ /* 0x000fe20000000000 */
[----:B------:R-:W-:Y:S01]  /*0d00*/  LOP3.LUT R3, R3, 0xfffffffc, RZ, 0xc0, !PT ;  /* 0xfffffffc03037812 */ /* 0x000fe200078ec0ff */
[----:B------:R-:W-:-:S03]  /*0d10*/  VOTEU.ALL UP1, P1 ;  /* 0x00000000003f7886 */ /* 0x000fc60000820000 */
[----:B------:R-:W0:Y:S01]  /*0d20*/  @!UP0 S2UR UR7, SR_CgaCtaId ;  /* 0x00000000000789c3 */ /* 0x000e220000008800 */
[----:B------:R-:W-:Y:S01]  /*0d30*/  @!UP0 UMOV UR6, 0x400 ;  /* 0x0000040000068882 */ /* 0x000fe20000000000 */
[----:B------:R-:W-:-:S04]  /*0d40*/  @!UP0 UIADD3 UR4, -UR4, 0x100000, URZ ;  /* 0x0010000004048890 */ /* 0x000fc8000fffe13f */
[----:B------:R-:W-:Y:S02]  /*0d50*/  @!UP0 USHF.L.U32 UR5, UR4, 0xb, URZ ;  /* 0x0000000b04058899 */ /* 0x000fe4000800063f */
[----:B------:R-:W-:Y:S01]  /*0d60*/  @!UP0 USHF.L.U32 UR4, UR4, 0x1, URZ ;  /* 0x0000000104048899 */ /* 0x000fe2000800063f */
[----:B------:R-:W-:Y:S01]  /*0d70*/  IMAD.IADD R0, R2, 0x1, -R3 ;  /* 0x0000000102007824 */ /* 0x000fe200078e0a03 */
[----:B------:R-:W-:Y:S01]  /*0d80*/  @!UP1 UMOV UR9, 0x400 ;  /* 0x0000040000099882 */ /* 0x000fe20000000000 */
[----:B------:R-:W-:Y:S01]  /*0d90*/  VOTEU.ALL UP2, P1 ;  /* 0x00000000003f7886 */ /* 0x000fe20000840000 */
[----:B------:R-:W-:Y:S01]  /*0da0*/  VOTEU.ALL UP3, P1 ;  /* 0x00000000003f7886 */ /* 0x000fe20000860000 */
[----:B------:R-:W-:Y:S01]  /*0db0*/  VOTEU.ALL UP4, P1 ;  /* 0x00000000003f7886 */ /* 0x000fe20000880000 */
[----:B------:R-:W1:Y:S01]  /*0dc0*/  @!UP1 S2UR UR10, SR_CgaCtaId ;  /* 0x00000000000a99c3 */ /* 0x000e620000008800 */
[----:B------:R-:W-:Y:S01]  /*0dd0*/  VOTEU.ALL UP5, P1 ;  /* 0x00000000003f7886 */ /* 0x000fe200008a0000 */
[----:B------:R-:W-:-:S04]  /*0de0*/  SHF.R.S32.HI R3, RZ, 0x1f, R4 ;  /* 0x0000001fff037819 */ /* 0x000fc80000011404 */
[----:B------:R-:W-:-:S04]  /*0df0*/  LEA.HI R3, R3, R4, RZ, 0x7 ;  /* 0x0000000403037211 */ /* 0x000fc800078f38ff */
[----:B------:R-:W-:-:S05]  /*0e00*/  LOP3.LUT R3, R3, 0xffffff80, RZ, 0xc0, !PT ;  /* 0xffffff8003037812 */ /* 0x000fca00078ec0ff */
[----:B------:R-:W-:Y:S01]  /*0e10*/  IMAD.IADD R3, R4, 0x1, -R3 ;  /* 0x0000000104037824 */ /* 0x000fe200078e0a03 */
[----:B0-----:R-:W-:Y:S02]  /*0e20*/  @!UP0 ULEA UR8, UR7, UR6, 0x18 ;  /* 0x0000000607088291 */ /* 0x001fe4000f8ec03f */
[----:B------:R-:W-:-:S04]  /*0e30*/  @!UP1 UIADD3 UR6, -UR11, 0x100000, URZ ;  /* 0x001000000b069890 */ /* 0x000fc8000fffe13f */
[----:B------:R-:W-:Y:S02]  /*0e40*/  @!UP1 USHF.L.U32 UR7, UR6, 0xb, URZ ;  /* 0x0000000b06079899 */ /* 0x000fe4000800063f */
[----:B------:R-:W-:Y:S01]  /*0e50*/  @!UP1 USHF.L.U32 UR6, UR6, 0x1, URZ ;  /* 0x0000000106069899 */ /* 0x000fe2000800063f */
[----:B------:R-:W-:Y:S01]  /*0e60*/  VOTEU.ALL UP0, P0 ;  /* 0x00000000003f7886 */ /* 0x000fe20000000000 */
[----:B-1----:R-:W-:Y:S01]  /*0e70*/  @!UP1 ULEA UR9, UR10, UR9, 0x18 ;  /* 0x000000090a099291 */ /* 0x002fe2000f8ec03f */
[----:B------:R-:W-:Y:S02]  /*0e80*/  VOTEU.ALL UP1, P0 ;  /* 0x00000000003f7886 */ /* 0x000fe40000020000 */
[----:B------:R-:W-:Y:S01]  /*0e90*/  ULDC.64 UR10, c[0x0][0x598] ;  /* 0x00016600000a7ab9 */ /* 0x000fe20000000a00 */
[----:B------:R-:W-:Y:S01]  /*0ea0*/  ISETP.NE.AND P0, PT, R0, 0x3, PT ;  /* 0x000000030000780c */ /* 0x000fe20003f05270 */
[----:B------:R-:W0:Y:S02]  /*0eb0*/  FENCE.VIEW.ASYNC.S ;  /* 0x00000000000073c6 */ /* 0x000e240000000000 */
[----:B0-----:R0:W1:Y:S01]  /*0ec0*/  @!UP0 SYNCS.EXCH.64 URZ, [UR8+0x4e0], UR4 ;  /* 0x0004e004083f85b2 */ /* 0x0010620008000100 */
[----:B------:R-:W-:-:S02]  /*0ed0*/  ISETP.NE.U32.AND P1, PT, RZ, UR10, PT ;  /* 0x0000000aff007c0c */ /* 0x000fc4000bf25070 */
[----:B------:R-:W-:Y:S02]  /*0ee0*/  ISETP.EQ.OR P0, PT, R0, RZ, !P0 ;  /* 0x000000ff0000720c */ /* 0x000fe40004702670 */
[----:B------:R-:W-:Y:S02]  /*0ef0*/  ISETP.NE.AND.EX P1, PT, RZ, UR11, PT, P1 ;  /* 0x0000000bff007c0c */ /* 0x000fe4000bf25310 */
[----:B------:R-:W-:-:S04]  /*0f00*/  ISETP.EQ.AND P0, PT, R8, RZ, P0 ;  /* 0x000000ff0800720c */ /* 0x000fc80000702270 */
[----:B------:R-:W-:-:S04]  /*0f10*/  SEL R16, RZ, 0x1, !P0 ;  /* 0x00000001ff107807 */ /* 0x000fc80004000000 */
[----:B------:R-:W-:Y:S01]  /*0f20*/  SEL R16, R16, 0x2, P3 ;  /* 0x0000000210107807 */ /* 0x000fe20001800000 */
[----:B------:R0:W1:Y:S01]  /*0f30*/  @!UP1 SYNCS.EXCH.64 URZ, [UR8+0x4e8], UR4 ;  /* 0x0004e804083f95b2 */ /* 0x0000620008000100 */
[----:B------:R-:W-:Y:S01]  /*0f40*/  NOP ;  /* 0x0000000000007918 */ /* 0x000fe20000000000 */
[----:B------:R0:W1:Y:S01]  /*0f50*/  @!UP2 SYNCS.EXCH.64 URZ, [UR9+0x4c0], UR6 ;  /* 0x0004c006093fa5b2 */ /* 0x0000620008000100 */
[----:B------:R0:W1:Y:S01]  /*0f60*/  @!UP3 SYNCS.EXCH.64 URZ, [UR9+0x4c8], UR6 ;  /* 0x0004c806093fb5b2 */ /* 0x0000620008000100 */
[----:B------:R0:W1:Y:S01]  /*0f70*/  @!UP4 SYNCS.EXCH.64 URZ, [UR9+0x4d0], UR6 ;  /* 0x0004d006093fc5b2 */ /* 0x0000620008000100 */
[----:B------:R0:W1:Y:S01]  /*0f80*/  @!UP5 SYNCS.EXCH.64 URZ, [UR9+0x4d8], UR6 ;  /* 0x0004d806093fd5b2 */ /* 0x0000620008000100 */
[----:B------:R-:W-:Y:S01]  /*0f90*/  NOP ;  /* 0x0000000000007918 */ /* 0x000fe20000000000 */
[----:B-1----:R-:W-:Y:S06]  /*0fa0*/  BAR.SYNC.DEFER_BLOCKING 0x0 ;  /* 0x0000000000007b1d */ /* 0x002fec0000010000 */
[----:B0-2---:R-:W-:Y:S05]  /*0fb0*/  @!P1 BRA `(.L_x_4) ;  /* 0x00000000001c9947 */ /* 0x005fea0003800000 */
[----:B------:R-:W0:Y:S02]  /*0fc0*/  LDC.64 R6, c[0x0][0x598] ;  /* 0x00016600ff067b82 */ /* 0x000e240000000a00 */
[----:B0-----:R-:W2:Y:S02]  /*0fd0*/  LDG.E.64 R6, desc[UR36][R6.64] ;  /* 0x0000002406067981 */ /* 0x001ea4000c1e1b00 */
[----:B--2---:R-:W-:-:S04]  /*0fe0*/  ISETP.NE.U32.AND P0, PT, R6, RZ, PT ;  /* 0x000000ff0600720c */ /* 0x004fc80003f05070 */
[----:B------:R-:W-:-:S13]  /*0ff0*/  ISETP.NE.AND.EX P0, PT, R7, RZ, PT, P0 ;  /* 0x000000ff0700720c */ /* 0x000fda0003f05300 */
[----:B------:R-:W-:Y:S05]  /*1000*/  @!P0 BRA `(.L_x_4) ;  /* 0x0000000000088947 */ /* 0x000fea0003800000 */
[----:B------:R1:W5:Y:S01]  /*1010*/  LD.E R40, desc[UR36][R6.64] ;  /* 0x0000002406287980 */ /* 0x000362000c101900 */
[----:B------:R-:W-:Y:S05]  /*1020*/  BRA `(.L_x_5) ;  /* 0x0000000000247947 */ /* 0x000fea0003800000 */
.L_x_4:
[----:B------:R-:W-:Y:S02]  /*1030*/  ULDC.64 UR4, c[0x0][0x588] ;  /* 0x0001620000047ab9 */ /* 0x000fe40000000a00 */
[----:B------:R-:W-:-:S04]  /*1040*/  ISETP.NE.U32.AND P0, PT, RZ, UR4, PT ;  /* 0x00000004ff007c0c */ /* 0x000fc8000bf05070 */
[----:B------:R-:W-:-:S13]  /*1050*/  ISETP.NE.AND.EX P0, PT, RZ, UR5, PT, P0 ;  /* 0x00000005ff007c0c */ /* 0x000fda000bf05300 */
[----:B------:R-:W-:Y:S05]  /*1060*/  @!P0 BRA `(.L_x_6) ;  /* 0x00000000000c8947 */ /* 0x000fea0003800000 */
[----:B------:R-:W0:Y:S02]  /*1070*/  LDC.64 R40, c[0x0][0x588] ;  /* 0x00016200ff287b82 */ /* 0x000e240000000a00 */
[----:B0-----:R0:W5:Y:S01]  /*1080*/  LDG.E R40, desc[UR36][R40.64] ;  /* 0x0000002428287981 */ /* 0x001162000c1e1900 */
[----:B------:R-:W-:Y:S05]  /*1090*/  BRA `(.L_x_5) ;  /* 0x0000000000087947 */ /* 0x000fea0003800000 */
.L_x_6:
[----:B------:R-:W-:Y:S02]  /*10a0*/  ULDC UR4, c[0x0][0x580] ;  /* 0x0001600000047ab9 */ /* 0x000fe40000000800 */
[----:B------:R-:W-:-:S07]  /*10b0*/  IMAD.U32 R40, RZ, RZ, UR4 ;  /* 0x00000004ff287e24 */ /* 0x000fce000f8e00ff */
.L_x_5:
[----:B------:R-:W-:Y:S02]  /*10c0*/  ULDC.64 UR4, c[0x0][0x5a0] ;  /* 0x0001680000047ab9 */ /* 0x000fe40000000a00 */
[----:B------:R-:W-:-:S04]  /*10d0*/  ISETP.NE.U32.AND P0, PT, RZ, UR4, PT ;  /* 0x00000004ff007c0c */ /* 0x000fc8000bf05070 */
[----:B------:R-:W-:-:S13]  /*10e0*/  ISETP.NE.AND.EX P0, PT, RZ, UR5, PT, P0 ;  /* 0x00000005ff007c0c */ /* 0x000fda000bf05300 */
[----:B------:R-:W-:Y:S05]  /*10f0*/  @!P0 BRA `(.L_x_7) ;  /* 0x00000000001c8947 */ /* 0x000fea0003800000 */
[----:B-1----:R-:W1:Y:S02]  /*1100*/  LDC.64 R6, c[0x0][0x5a0] ;  /* 0x00016800ff067b82 */ /* 0x002e640000000a00 */
[----:B-1----:R-:W2:Y:S02]  /*1110*/  LDG.E.64 R6, desc[UR36][R6.64] ;  /* 0x0000002406067981 */ /* 0x002ea4000c1e1b00 */
[----:B--2---:R-:W-:-:S04]  /*1120*/  ISETP.NE.U32.AND P0, PT, R6, RZ, PT ;  /* 0x000000ff0600720c */ /* 0x004fc80003f05070 */
[----:B------:R-:W-:-:S13]  /*1130*/  ISETP.NE.AND.EX P0, PT, R7, RZ, PT, P0 ;  /* 0x000000ff0700720c */ /* 0x000fda0003f05300 */
[----:B------:R-:W-:Y:S05]  /*1140*/  @!P0 BRA `(.L_x_7) ;  /* 0x0000000000088947 */ /* 0x000fea0003800000 */
[----:B0-----:R2:W5:Y:S01]  /*1150*/  LD.E R41, desc[UR36][R6.64] ;  /* 0x0000002406297980 */ /* 0x001562000c101900 */
[----:B------:R-:W-:Y:S05]  /*1160*/  BRA `(.L_x_8) ;  /* 0x0000000000247947 */ /* 0x000fea0003800000 */
.L_x_7:
[----:B------:R-:W-:Y:S02]  /*1170*/  ULDC.64 UR4, c[0x0][0x590] ;  /* 0x0001640000047ab9 */ /* 0x000fe40000000a00 */
[----:B------:R-:W-:-:S04]  /*1180*/  ISETP.NE.U32.AND P0, PT, RZ, UR4, PT ;  /* 0x00000004ff007c0c */ /* 0x000fc8000bf05070 */
[----:B------:R-:W-:-:S13]  /*1190*/  ISETP.NE.AND.EX P0, PT, RZ, UR5, PT, P0 ;  /* 0x00000005ff007c0c */ /* 0x000fda000bf05300 */
[----:B------:R-:W-:Y:S05]  /*11a0*/  @!P0 BRA `(.L_x_9) ;  /* 0x00000000000c8947 */ /* 0x000fea0003800000 */
[----:B-1----:R-:W0:Y:S02]  /*11b0*/  LDC.64 R6, c[0x0][0x590] ;  /* 0x00016400ff067b82 */ /* 0x002e240000000a00 */
[----:B0-----:R0:W5:Y:S01]  /*11c0*/  LDG.E R41, desc[UR36][R6.64] ;  /* 0x0000002406297981 */ /* 0x001162000c1e1900 */
[----:B------:R-:W-:Y:S05]  /*11d0*/  BRA `(.L_x_8) ;  /* 0x0000000000087947 */ /* 0x000fea0003800000 */
.L_x_9:
[----:B------:R-:W-:Y:S02]  /*11e0*/  ULDC UR4, c[0x0][0x584] ;  /* 0x0001610000047ab9 */ /* 0x000fe40000000800 */
[----:B0-----:R-:W-:-:S07]  /*11f0*/  IMAD.U32 R41, RZ, RZ, UR4 ;  /* 0x00000004ff297e24 */ /* 0x001fce000f8e00ff */
.L_x_8:
[----:B------:R-:W3:Y:S01]  /*1200*/  LDC R2, c[0x0][0x65c] ;  /* 0x00019700ff027b82 */ /* 0x000ee20000000800 */
[----:B------:R-:W4:Y:S01]  /*1210*/  S2R R15, SR_CTAID.Y ;  /* 0x00000000000f7919 */ /* 0x000f220000002600 */
[----:B------:R-:W-:Y:S01]  /*1220*/  ISETP.NE.AND P0, PT, R8, 0x2, PT ;  /* 0x000000020800780c */ /* 0x000fe20003f05270 */
[----:B------:R-:W-:Y:S01]  /*1230*/  ULDC UR6, c[0x0][0x28c] ;  /* 0x0000a30000067ab9 */ /* 0x000fe20000000800 */
[----:B------:R-:W-:Y:S01]  /*1240*/  UMOV UR39, URZ ;  /* 0x0000003f00277c82 */ /* 0x000fe20008000000 */
[----:B012---:R-:W0:Y:S01]  /*1250*/  S2R R6, SR_CTAID.X ;  /* 0x0000000000067919 */ /* 0x007e220000002500 */
[----:B------:R-:W-:Y:S01]  /*1260*/  UIADD3 UR6, UR6, 0xf, URZ ;  /* 0x0000000f06067890 */ /* 0x000fe2000fffe03f */
[----:B------:R-:W-:Y:S01]  /*1270*/  UMOV UR38, URZ ;  /* 0x0000003f00267c82 */ /* 0x000fe20008000000 */
[----:B------:R-:W-:Y:S02]  /*1280*/  ULDC.64 UR8, c[0x0][0x650] ;  /* 0x0001940000087ab9 */ /* 0x000fe40000000a00 */
[----:B------:R-:W-:-:S04]  /*1290*/  USHF.R.S32.HI UR7, URZ, 0x1f, UR6 ;  /* 0x0000001f3f077899 */ /* 0x000fc80008011406 */
[----:B------:R-:W-:-:S04]  /*12a0*/  ULEA.HI UR7, UR7, UR6, URZ, 0x4 ;  /* 0x0000000607077291 */ /* 0x000fc8000f8f203f */
[----:B------:R-:W-:Y:S01]  /*12b0*/  USHF.R.S32.HI UR40, URZ, 0x4, UR7 ;  /* 0x000000043f287899 */ /* 0x000fe20008011407 */
[----:B---3--:R-:W-:-:S13]  /*12c0*/  ISETP.NE.AND P1, PT, R2, 0x1, PT ;  /* 0x000000010200780c */ /* 0x008fda0003f25270 */
[----:B------:R-:W0:Y:S01]  /*12d0*/  @P1 LDC R19, c[0x0][0x10] ;  /* 0x00000400ff131b82 */ /* 0x000e220000000800 */
[----:B----4-:R-:W-:Y:S02]  /*12e0*/  @P1 IMAD.MOV.U32 R8, RZ, RZ, R15 ;  /* 0x000000ffff081224 */ /* 0x010fe400078e000f */
[----:B------:R-:W-:Y:S02]  /*12f0*/  @P1 IMAD.MOV.U32 R9, RZ, RZ, RZ ;  /* 0x000000ffff091224 */ /* 0x000fe400078e00ff */
[----:B------:R-:W-:-:S03]  /*1300*/  @P1 IMAD.MOV.U32 R7, RZ, RZ, RZ ;  /* 0x000000ffff071224 */ /* 0x000fc600078e00ff */
[----:B------:R-:W1:Y:S01]  /*1310*/  @!P1 LDC R11, c[0x0][0xc] ;  /* 0x00000300ff0b9b82 */ /* 0x000e620000000800 */
[----:B------:R-:W-:Y:S01]  /*1320*/  ULDC UR4, c[0x0][0xc] ;  /* 0x0000030000047ab9 */ /* 0x000fe20000000800 */
[----:B------:R-:W-:Y:S02]  /*1330*/  ULDC UR5, c[0x0][0x10] ;  /* 0x0000040000057ab9 */ /* 0x000fe40000000800 */
[----:B------:R-:W-:-:S04]  /*1340*/  UIMAD.WIDE.U32 UR4, UR4, UR5, URZ ;  /* 0x00000005040472a5 */ /* 0x000fc8000f8e003f */
[----:B------:R-:W2:Y:S01]  /*1350*/  LDC R10, c[0x0][0x14] ;  /* 0x00000500ff0a7b82 */ /* 0x000ea20000000800 */
[----:B0-----:R-:W-:-:S04]  /*1360*/  @P1 IMAD.WIDE.U32 R18, R6, R19, R8 ;  /* 0x0000001306121225 */ /* 0x001fc800078e0008 */
[----:B------:R-:W-:Y:S02]  /*1370*/  @P1 IMAD.IADD R2, R19, 0x1, R7 ;  /* 0x0000000113021824 */ /* 0x000fe400078e0207 */
[----:B------:R-:W-:Y:S02]  /*1380*/  IMAD.MOV.U32 R7, RZ, RZ, RZ ;  /* 0x000000ffff077224 */ /* 0x000fe400078e00ff */
[----:B-1----:R-:W-:-:S04]  /*1390*/  @!P1 IMAD.WIDE.U32 R8, R11, R15, R6 ;  /* 0x0000000f0b089225 */ /* 0x002fc800078e0006 */
[----:B------:R-:W-:Y:S02]  /*13a0*/  @!P1 IMAD.MOV.U32 R18, RZ, RZ, R8 ;  /* 0x000000ffff129224 */ /* 0x000fe400078e0008 */
[----:B--2---:R-:W-:-:S04]  /*13b0*/  IMAD.WIDE.U32 R12, R10, UR4, RZ ;  /* 0x000000040a0c7c25 */ /* 0x004fc8000f8e00ff */
[----:B------:R-:W-:Y:S01]  /*13c0*/  IMAD R23, R10, UR5, RZ ;  /* 0x000000050a177c24 */ /* 0x000fe2000f8e02ff */
[----:B------:R0:W-:Y:S01]  /*13d0*/  STL.64 [R1], R12 ;  /* 0x0000000c01007387 */ /* 0x0001e20000100a00 */
[----:B------:R-:W-:Y:S02]  /*13e0*/  @!P1 IMAD.MOV.U32 R2, RZ, RZ, R9 ;  /* 0x000000ffff029224 */ /* 0x000fe400078e0009 */
[----:B------:R-:W-:Y:S01]  /*13f0*/  IMAD.IADD R23, R13, 0x1, R23 ;  /* 0x000000010d177824 */ /* 0x000fe200078e0217 */
[----:B------:R-:W-:Y:S06]  /*1400*/  @P0 BRA `(.L_x_10) ;  /* 0x0000000000200947 */ /* 0x000fec0003800000 */
[----:B------:R-:W-:Y:S01]  /*1410*/  UISETP.GE.U32.AND UP0, UPT, UR40, 0x4b, UPT ;  /* 0x0000004b2800788c */ /* 0x000fe2000bf06070 */
[----:B------:R-:W-:Y:S01]  /*1420*/  IADD3 R18, P0, R18, R12, RZ ;  /* 0x0000000c12127210 */ /* 0x000fe20007f1e0ff */
[----:B------:R-:W-:Y:S01]  /*1430*/  UIMAD.WIDE.U32 UR4, UR40, 0x1b4e81b5, URZ ;  /* 0x1b4e81b5280478a5 */ /* 0x000fe2000f8e003f */
[----:B------:R-:W-:-:S03]  /*1440*/  UMOV UR38, URZ ;  /* 0x0000003f00267c82 */ /* 0x000fc60008000000 */
[----:B------:R-:W-:Y:S01]  /*1450*/  USHF.R.U32.HI UR4, URZ, 0x3, UR5 ;  /* 0x000000033f047899 */ /* 0x000fe20008011605 */
[----:B------:R-:W-:-:S03]  /*1460*/  IMAD.X R2, R23, 0x1, R2, P0 ;  /* 0x0000000117027824 */ /* 0x000fc600000e0602 */
[----:B------:R-:W-:Y:S02]  /*1470*/  UIMAD UR39, UR4, -0x4b, UR40 ;  /* 0xffffffb5042778a4 */ /* 0x000fe4000f8e0228 */
[----:B------:R-:W-:-:S12]  /*1480*/  @UP0 ULOP3.LUT UR38, UR4, 0x1, URZ, 0xc0, !UPT ;  /* 0x0000000104260892 */ /* 0x000fd8000f8ec03f */
.L_x_10:
[----:B------:R-:W-:Y:S01]  /*1490*/  ISETP.GE.U32.AND P0, PT, R18, UR8, PT ;  /* 0x0000000812007c0c */ /* 0x000fe2000bf06070 */
[----:B------:R-:W-:Y:S01]  /*14a0*/  IMAD.MOV.U32 R19, RZ, RZ, -0x1 ;  /* 0xffffffffff137424 */ /* 0x000fe200078e00ff */
[----:B------:R-:W-:Y:S01]  /*14b0*/  PRMT R8, RZ, 0x7610, R8 ;  /* 0x00007610ff087816 */ /* 0x000fe20000000008 */
[----:B------:R-:W-:Y:S01]  /*14c0*/  IMAD.MOV.U32 R22, RZ, RZ, -0x1 ;  /* 0xffffffffff167424 */ /* 0x000fe200078e00ff */
[----:B------:R-:W-:Y:S01]  /*14d0*/  ISETP.GE.U32.AND.EX P0, PT, R2, UR9, PT, P0 ;  /* 0x0000000902007c0c */ /* 0x000fe2000bf06100 */
[----:B------:R-:W-:-:S12]  /*14e0*/  IMAD.MOV.U32 R17, RZ, RZ, -0x1 ;  /* 0xffffffffff117424 */ /* 0x000fd800078e00ff */
[----:B------:R-:W-:Y:S05]  /*14f0*/  @P0 BRA `(.L_x_11) ;  /* 0x00000004005c0947 */ /* 0x000fea0003800000 */
[----:B------:R-:W1:Y:S01]  /*1500*/  LDC.64 R20, c[0x0][0x628] ;  /* 0x00018a00ff147b82 */ /* 0x000e620000000a00 */
[----:B------:R-:W-:Y:S02]  /*1510*/  IMAD.MOV.U32 R8, RZ, RZ, R18 ;  /* 0x000000ffff087224 */ /* 0x000fe400078e0012 */
[----:B------:R-:W-:-:S05]  /*1520*/  IMAD.MOV.U32 R9, RZ, RZ, R2 ;  /* 0x000000ffff097224 */ /* 0x000fca00078e0002 */
[----:B------:R-:W2:Y:S08]  /*1530*/  LDC R14, c[0x0][0x630] ;  /* 0x00018c00ff0e7b82 */ /* 0x000eb00000000800 */
[----:B------:R-:W3:Y:S01]  /*1540*/  LDC.64 R24, c[0x0][0x620] ;  /* 0x00018800ff187b82 */ /* 0x000ee20000000a00 */
[----:B-1----:R-:W-:-:S04]  /*1550*/  ISETP.NE.U32.AND P0, PT, R20, RZ, PT ;  /* 0x000000ff1400720c */ /* 0x002fc80003f05070 */
[----:B------:R-:W-:-:S13]  /*1560*/  ISETP.NE.AND.EX P0, PT, R21, RZ, PT, P0 ;  /* 0x000000ff1500720c */ /* 0x000fda0003f05300 */
[----:B--23--:R-:W-:Y:S05]  /*1570*/  @!P0 BRA `(.L_x_12) ;  /* 0x0000000000288947 */ /* 0x00cfea0003800000 */
[----:B0-----:R-:W0:Y:S02]  /*1580*/  LDC R13, c[0x0][0x634] ;  /* 0x00018d00ff0d7b82 */ /* 0x001e240000000800 */
[----:B0-----:R-:W-:-:S05]  /*1590*/  IADD3 R13, P0, R18, R13, RZ ;  /* 0x0000000d120d7210 */ /* 0x001fca0007f1e0ff */
[----:B------:R-:W-:-:S04]  /*15a0*/  IMAD.X R17, RZ, RZ, R2, P0 ;  /* 0x000000ffff117224 */ /* 0x000fc800000e0602 */
[----:B------:R-:W-:-:S04]  /*15b0*/  IMAD.WIDE.U32 R8, R17, R20, RZ ;  /* 0x0000001411087225 */ /* 0x000fc800078e00ff */
[----:B------:R-:W-:-:S04]  /*15c0*/  IMAD.WIDE.U32 R10, P0, R13, R21, R8 ;  /* 0x000000150d0a7225 */ /* 0x000fc80007800008 */
[----:B------:R-:W-:-:S04]  /*15d0*/  IMAD.WIDE.U32 R8, R13, R20, RZ ;  /* 0x000000140d087225 */ /* 0x000fc800078e00ff */
[----:B------:R-:W-:Y:S01]  /*15e0*/  IMAD.X R13, RZ, RZ, RZ, P0 ;  /* 0x000000ffff0d7224 */ /* 0x000fe200000e06ff */
[----:B------:R-:W-:Y:S01]  /*15f0*/  IADD3 RZ, P0, R9, R10, RZ ;  /* 0x0000000a09ff7210 */ /* 0x000fe20007f1e0ff */
[----:B------:R-:W-:-:S04]  /*1600*/  IMAD.MOV.U32 R12, RZ, RZ, R11 ;  /* 0x000000ffff0c7224 */ /* 0x000fc800078e000b */
[----:B------:R-:W-:-:S08]  /*1610*/  IMAD.WIDE.U32.X R8, R17, R21, R12, P0 ;  /* 0x0000001511087225 */ /* 0x000fd000000e040c */
.L_x_12:
[-CC-:B------:R-:W-:Y:S01]  /*1620*/  SHF.R.U64 R30, R8, R14.reuse, R9.reuse ;  /* 0x0000000e081e7219 */ /* 0x180fe20000001209 */
[----:B0-----:R-:W0:Y:S01]  /*1630*/  LDC R12, c[0x0][0x618] ;  /* 0x00018600ff0c7b82 */ /* 0x001e220000000800 */
[----:B------:R-:W-:Y:S01]  /*1640*/  SHF.R.U32.HI R8, RZ, R14, R9 ;  /* 0x0000000eff087219 */ /* 0x000fe20000011609 */
[----:B------:R-:W-:Y:S01]  /*1650*/  ULDC UR4, c[0x0][0x150] ;  /* 0x0000540000047ab9 */ /* 0x000fe20000000800 */
[----:B------:R-:W-:Y:S01]  /*1660*/  IADD3 R13, P0, RZ, -R30, RZ ;  /* 0x8000001eff0d7210 */ /* 0x000fe20007f1e0ff */
[----:B------:R-:W-:Y:S01]  /*1670*/  IMAD.MOV.U32 R19, RZ, RZ, R2 ;  /* 0x000000ffff137224 */ /* 0x000fe200078e0002 */
[----:B------:R-:W-:-:S03]  /*1680*/  I2FP.F32.U32 R7, R6 ;  /* 0x0000000600077245 */ /* 0x000fc60000201000 */
[----:B------:R-:W1:Y:S01]  /*1690*/  LDC.64 R26, c[0x0][0x640] ;  /* 0x00019000ff1a7b82 */ /* 0x000e620000000a00 */
[----:B------:R-:W-:Y:S02]  /*16a0*/  IMAD.X R17, RZ, RZ, ~R8, P0 ;  /* 0x000000ffff117224 */ /* 0x000fe400000e0e08 */
[----:B------:R-:W-:Y:S01]  /*16b0*/  FMUL R7, R7, UR4 ;  /* 0x0000000407077c20 */ /* 0x000fe20008400000 */
[----:B------:R-:W-:Y:S01]  /*16c0*/  IMAD.WIDE.U32 R8, R13, R24, R18 ;  /* 0x000000180d087225 */ /* 0x000fe200078e0012 */
[----:B------:R-:W-:-:S03]  /*16d0*/  ULDC UR4, c[0x0][0x154] ;  /* 0x0000550000047ab9 */ /* 0x000fc60000000800 */
[----:B------:R-:W-:Y:S01]  /*16e0*/  IMAD R10, R17, R24, RZ ;  /* 0x00000018110a7224 */ /* 0x000fe200078e02ff */
[----:B------:R-:W2:Y:S01]  /*16f0*/  LDC R14, c[0x0][0x608] ;  /* 0x00018200ff0e7b82 */ /* 0x000ea20000000800 */
[----:B------:R-:W3:Y:S02]  /*1700*/  F2I.U32.TRUNC.NTZ R7, R7 ;  /* 0x0000000700077305 */ /* 0x000ee4000020f000 */
[----:B------:R-:W-:-:S04]  /*1710*/  IMAD R13, R13, R25, R10 ;  /* 0x000000190d0d7224 */ /* 0x000fc800078e020a */
[----:B------:R-:W-:Y:S01]  /*1720*/  IMAD.IADD R9, R9, 0x1, R13 ;  /* 0x0000000109097824 */ /* 0x000fe200078e020d */
[----:B------:R-:W4:Y:S01]  /*1730*/  LDC R11, c[0x0][0x144] ;  /* 0x00005100ff0b7b82 */ /* 0x000f220000000800 */
[----:B------:R-:W-:-:S03]  /*1740*/  IMAD.MOV.U32 R13, RZ, RZ, 0x1 ;  /* 0x00000001ff0d7424 */ /* 0x000fc600078e00ff */
[-C--:B0-----:R-:W-:Y:S02]  /*1750*/  SHF.R.U64 R22, R8, R12.reuse, R9 ;  /* 0x0000000c08167219 */ /* 0x081fe40000001209 */
[----:B------:R-:W-:Y:S02]  /*1760*/  I2FP.F32.U32 R8, R15 ;  /* 0x0000000f00087245 */ /* 0x000fe40000201000 */
[----:B------:R-:W0:Y:S01]  /*1770*/  LDC R24, c[0x0][0x658] ;  /* 0x00019600ff187b82 */ /* 0x000e220000000800 */
[----:B-1----:R-:W-:Y:S01]  /*1780*/  ISETP.NE.U32.AND P0, PT, R26, RZ, PT ;  /* 0x000000ff1a00720c */ /* 0x002fe20003f05070 */
[----:B---3--:R-:W-:Y:S02]  /*1790*/  IMAD.MOV R10, RZ, RZ, -R7 ;  /* 0x000000ffff0a7224 */ /* 0x008fe400078e0a07 */
[----:B------:R-:W-:Y:S01]  /*17a0*/  FMUL R8, R8, UR4 ;  /* 0x0000000408087c20 */ /* 0x000fe20008400000 */
[----:B------:R-:W-:Y:S01]  /*17b0*/  SHF.R.U32.HI R7, RZ, R12, R9 ;  /* 0x0000000cff077219 */ /* 0x000fe20000011609 */
[----:B------:R-:W-:Y:S01]  /*17c0*/  IMAD.MOV.U32 R9, RZ, RZ, -0x1 ;  /* 0xffffffffff097424 */ /* 0x000fe200078e00ff */
[----:B------:R-:W-:Y:S01]  /*17d0*/  ISETP.NE.AND.EX P0, PT, R27, RZ, PT, P0 ;  /* 0x000000ff1b00720c */ /* 0x000fe20003f05300 */
[----:B------:R1:W3:Y:S01]  /*17e0*/  F2I.U32.TRUNC.NTZ R17, R8 ;  /* 0x0000000800117305 */ /* 0x0002e2000020f000 */
[----:B------:R-:W1:Y:S01]  /*17f0*/  LDC R20, c[0x0][0x148] ;  /* 0x00005200ff147b82 */ /* 0x000e620000000800 */
[----:B--2---:R-:W-:-:S02]  /*1800*/  SHF.R.U64 R31, R22, R14, R7 ;  /* 0x0000000e161f7219 */ /* 0x004fc40000001207 */
[----:B------:R-:W-:-:S05]  /*1810*/  SHF.R.U32.HI R7, RZ, R14, R7 ;  /* 0x0000000eff077219 */ /* 0x000fca0000011607 */
[----:B------:R-:W2:Y:S01]  /*1820*/  LDC R21, c[0x0][0x600] ;  /* 0x00018000ff157b82 */ /* 0x000ea20000000800 */
[----:B----4-:R-:W-:-:S07]  /*1830*/  IMAD R12, R11, R10, R6 ;  /* 0x0000000a0b0c7224 */ /* 0x010fce00078e0206 */
[----:B------:R-:W4:Y:S01]  /*1840*/  LDC R25, c[0x0][0x648] ;  /* 0x00019200ff197b82 */ /* 0x000f220000000800 */
[-C--:B0-----:R-:W-:Y:S02]  /*1850*/  SHF.L.U32 R6, R9, R24.reuse, RZ ;  /* 0x0000001809067219 */ /* 0x081fe400000006ff */
[--C-:B------:R-:W-:Y:S02]  /*1860*/  SHF.R.U64 R32, R31, R24, R7.reuse ;  /* 0x000000181f207219 */ /* 0x100fe40000001207 */
[----:B------:R-:W-:Y:S02]  /*1870*/  LOP3.LUT R14, RZ, R6, RZ, 0x33, !PT ;  /* 0x00000006ff0e7212 */ /* 0x000fe400078e33ff */
[-C--:B------:R-:W-:Y:S01]  /*1880*/  SHF.R.U32.HI R7, RZ, R24.reuse, R7 ;  /* 0x00000018ff077219 */ /* 0x080fe20000011607 */
[----:B------:R-:W0:Y:S01]  /*1890*/  LDC R29, c[0x0][0x638] ;  /* 0x00018e00ff1d7b82 */ /* 0x000e220000000800 */
[----:B------:R-:W-:Y:S01]  /*18a0*/  SHF.L.U32 R13, R13, R24, RZ ;  /* 0x000000180d0d7219 */ /* 0x000fe200000006ff */
[----:B------:R-:W-:-:S06]  /*18b0*/  IMAD.MOV.U32 R6, RZ, RZ, R32 ;  /* 0x000000ffff067224 */ /* 0x000fcc00078e0020 */
[----:B------:R-:W0:Y:S01]  /*18c0*/  LDC R28, c[0x0][0x610] ;  /* 0x00018400ff1c7b82 */ /* 0x000e220000000800 */
[----:B-1-3--:R-:W-:Y:S05]  /*18d0*/  @!P0 BRA `(.L_x_13) ;  /* 0x0000000000288947 */ /* 0x00afea0003800000 */
[----:B------:R-:W1:Y:S02]  /*18e0*/  LDC R11, c[0x0][0x64c] ;  /* 0x00019300ff0b7b82 */ /* 0x000e640000000800 */
[----:B-1----:R-:W-:-:S05]  /*18f0*/  IADD3 R11, P0, R32, R11, RZ ;  /* 0x0000000b200b7210 */ /* 0x002fca0007f1e0ff */
        /* <DEDUP_REMOVED lines=8> */
.L_x_13:
[----:B----4-:R-:W-:Y:S01]  /*1980*/  SHF.R.U64 R6, R6, R25, R7 ;  /* 0x0000001906067219 */ /* 0x010fe20000001207 */
[----:B--2---:R-:W-:Y:S01]  /*1990*/  VIADD R7, R21, 0xffffffff ;  /* 0xffffffff15077836 */ /* 0x004fe20000000000 */
[----:B------:R-:W-:Y:S01]  /*19a0*/  LOP3.LUT R14, R31, R14, RZ, 0xc0, !PT ;  /* 0x0000000e1f0e7212 */ /* 0x000fe200078ec0ff */
[----:B------:R-:W-:Y:S02]  /*19b0*/  IMAD.MOV R17, RZ, RZ, -R17 ;  /* 0x000000ffff117224 */ /* 0x000fe400078e0a11 */
[----:B------:R-:W-:Y:S01]  /*19c0*/  IMAD.MOV R8, RZ, RZ, -R6 ;  /* 0x000000ffff087224 */ /* 0x000fe200078e0a06 */
[----:B------:R-:W-:Y:S01]  /*19d0*/  LOP3.LUT R7, R22, R7, RZ, 0xc0, !PT ;  /* 0x0000000716077212 */ /* 0x000fe200078ec0ff */
[----:B------:R-:W-:Y:S02]  /*19e0*/  IMAD R13, R13, R6, R14 ;  /* 0x000000060d0d7224 */ /* 0x000fe400078e020e */
[----:B------:R-:W-:Y:S02]  /*19f0*/  @P1 IMAD R12, R20, R17, R15 ;  /* 0x00000011140c1224 */ /* 0x000fe400078e020f */
[----:B0-----:R-:W-:-:S02]  /*1a00*/  IMAD R6, R8, R29, R32 ;  /* 0x0000001d08067224 */ /* 0x001fc400078e0220 */
[----:B------:R-:W-:Y:S02]  /*1a10*/  IMAD R12, R13, R28, R12 ;  /* 0x0000001c0d0c7224 */ /* 0x000fe400078e020c */
[----:B------:R-:W-:Y:S02]  /*1a20*/  IMAD R19, R6, R21, R7 ;  /* 0x0000001506137224 */ /* 0x000fe400078e0207 */
[----:B------:R-:W-:Y:S02]  /*1a30*/  IMAD.MOV.U32 R8, RZ, RZ, 0x1 ;  /* 0x00000001ff087424 */ /* 0x000fe400078e00ff */
[----:B------:R-:W-:Y:S01]  /*1a40*/  IMAD.MOV.U32 R17, RZ, RZ, R30 ;  /* 0x000000ffff117224 */ /* 0x000fe200078e001e */
[----:B------:R-:W-:Y:S02]  /*1a50*/  SEL R22, R19, R12, !P1 ;  /* 0x0000000c13167207 */ /* 0x000fe40004800000 */
[----:B------:R-:W-:-:S07]  /*1a60*/  SEL R19, R12, R19, !P1 ;  /* 0x000000130c137207 */ /* 0x000fce0004800000 */
.L_x_11:
[----:B------:R-:W-:Y:S05]  /*1a70*/  @!P2 BRA `(.L_x_14) ;  /* 0x00000024004ca947 */ /* 0x000fea0003800000 */
[----:B------:R-:W-:-:S13]  /*1a80*/  ISETP.GT.U32.AND P0, PT, R33, 0x1, PT ;  /* 0x000000012100780c */ /* 0x000fda0003f04070 */
[----:B------:R-:W-:Y:S05]  /*1a90*/  @P0 EXIT ;  /* 0x000000000000094d */ /* 0x000fea0003800000 */
.L_x_15:
[----:B------:R-:W-:-:S08]  /*1aa0*/  NOP ;  /* 0x0000000000007918 */ /* 0x000fd00000000000 */
[----:B------:R-:W1:Y:S02]  /*1ab0*/  USETMAXREG.TRY_ALLOC.CTAPOOL UP0, 0xe8 ;  /* 0x000000e8000079c8 */ /* 0x000e640008000600 */
[----:B-1----:R-:W-:-:S13]  /*1ac0*/  PLOP3.LUT P0, PT, PT, PT, UP0, 0x80, 0x0 ;  /* 0x000000000000781c */ /* 0x002fda0003f0f008 */
[----:B------:R-:W-:Y:S05]  /*1ad0*/  @!P0 BRA `(.L_x_15) ;  /* 0xfffffffc00f08947 */ /* 0x000fea000383ffff */
[----:B------:R-:W-:-:S13]  /*1ae0*/  LOP3.LUT P0, RZ, R8, 0xff, RZ, 0xc0, !PT ;  /* 0x000000ff08ff7812 */ /* 0x000fda000780c0ff */
[----:B------:R-:W-:Y:S05]  /*1af0*/  @!P0 EXIT ;  /* 0x000000000000894d */ /* 0x000fea0003800000 */
[----:B------:R-:W1:Y:S01]  /*1b00*/  S2UR UR4, SR_CgaCtaId ;  /* 0x00000000000479c3 */ /* 0x000e620000008800 */
[----:B------:R-:W-:Y:S01]  /*1b10*/  VIADD R6, R5, 0xffffffff ;  /* 0xffffffff05067836 */ /* 0x000fe20000000000 */
[----:B------:R-:W-:Y:S01]  /*1b20*/  SHF.R.S32.HI R0, RZ, 0x1f, R3 ;  /* 0x0000001fff007819 */ /* 0x000fe20000011403 */
[----:B------:R-:W-:Y:S01]  /*1b30*/  UMOV UR41, 0x400 ;  /* 0x0000040000297882 */ /* 0x000fe20000000000 */
[----:B------:R-:W-:Y:S01]  /*1b40*/  UISETP.LT.AND UP0, UPT, UR40, 0x1, UPT ;  /* 0x000000012800788c */ /* 0x000fe2000bf01270 */
[----:B------:R-:W-:Y:S01]  /*1b50*/  LOP3.LUT R52, R16, 0x1, RZ, 0xfc, !PT ;  /* 0x0000000110347812 */ /* 0x000fe200078efcff */
[----:B------:R-:W-:Y:S01]  /*1b60*/  ULDC UR6, c[0x0][0x284] ;  /* 0x0000a10000067ab9 */ /* 0x000fe20000000800 */
[----:B------:R-:W-:Y:S01]  /*1b70*/  R2UR UR42, R6 ;  /* 0x00000000062a72ca */ /* 0x000fe200000e0000 */
[----:B------:R-:W-:Y:S01]  /*1b80*/  USEL UR43, UR40, 0x1, UP0 ;  /* 0x00000001282b7887 */ /* 0x000fe20008000000 */
[CC--:B------:R-:W-:Y:S01]  /*1b90*/  LEA.HI R4, R0.reuse, R3.reuse, RZ, 0x2 ;  /* 0x0000000300047211 */ /* 0x0c0fe200078f10ff */
[----:B------:R-:W-:Y:S01]  /*1ba0*/  USHF.L.U32 UR46, UR40, 0x1, URZ ;  /* 0x00000001282e7899 */ /* 0x000fe2000800063f */
[----:B------:R-:W-:Y:S01]  /*1bb0*/  LEA.HI R0, R0, R3, RZ, 0x5 ;  /* 0x0000000300007211 */ /* 0x000fe200078f28ff */
[----:B------:R-:W-:Y:S01]  /*1bc0*/  UIADD3 UR43, -UR43, UR40, URZ ;  /* 0x000000282b2b7290 */ /* 0x000fe2000fffe13f */
[----:B------:R-:W-:-:S02]  /*1bd0*/  SHF.R.S32.HI R42, RZ, 0x2, R4 ;  /* 0x00000002ff2a7819 */ /* 0x000fc40000011404 */
[----:B------:R-:W-:Y:S02]  /*1be0*/  SHF.R.S32.HI R5, RZ, 0x1f, R4 ;  /* 0x0000001fff057819 */ /* 0x000fe40000011404 */
[----:B------:R-:W-:Y:S02]  /*1bf0*/  LOP3.LUT R44, R4, 0xfffffffc, RZ, 0xc0, !PT ;  /* 0xfffffffc042c7812 */ /* 0x000fe400078ec0ff */
[----:B------:R-:W-:Y:S01]  /*1c00*/  LEA.HI R5, R5, R42, RZ, 0x3 ;  /* 0x0000002a05057211 */ /* 0x000fe200078f18ff */
[----:B------:R-:W-:Y:S01]  /*1c10*/  USHF.L.U32 UR42, UR42, 0x3, URZ ;  /* 0x000000032a2a7899 */ /* 0x000fe2000800063f */
[----:B------:R-:W-:Y:S01]  /*1c20*/  ISETP.NE.AND P0, PT, R6, RZ, PT ;  /* 0x000000ff0600720c */ /* 0x000fe20003f05270 */
[----:B------:R-:W-:Y:S01]  /*1c30*/  IMAD.IADD R44, R3, 0x1, -R44 ;  /* 0x00000001032c7824 */ /* 0x000fe200078e0a2c */
[----:B------:R-:W-:Y:S01]  /*1c40*/  LOP3.LUT R5, R5, 0xfffffff8, RZ, 0xc0, !PT ;  /* 0xfffffff805057812 */ /* 0x000fe200078ec0ff */
[----:B-1----:R-:W-:Y:S01]  /*1c50*/  ULEA UR41, UR4, UR41, 0x18 ;  /* 0x0000002904297291 */ /* 0x002fe2000f8ec03f */
[----:B------:R-:W-:Y:S01]  /*1c60*/  SEL R53, RZ, 0x1, P0 ;  /* 0x00000001ff357807 */ /* 0x000fe20000000000 */
[----:B------:R-:W-:-:S02]  /*1c70*/  IMAD.U32 R46, RZ, RZ, UR42 ;  /* 0x0000002aff2e7e24 */ /* 0x000fc4000f8e00ff */
[----:B------:R-:W-:Y:S01]  /*1c80*/  UIADD3 UR47, UR41, 0x4c0, URZ ;  /* 0x000004c0292f7890 */ /* 0x000fe2000fffe03f */
[----:B------:R-:W-:Y:S01]  /*1c90*/  IMAD.IADD R42, R42, 0x1, -R5 ;  /* 0x000000012a2a7824 */ /* 0x000fe200078e0a05 */
[----:B------:R-:W-:Y:S01]  /*1ca0*/  UIADD3 UR4, UR41, 0x580, URZ ;  /* 0x0000058029047890 */ /* 0x000fe2000fffe03f */
[----:B------:R-:W-:Y:S01]  /*1cb0*/  SHF.R.S32.HI R5, RZ, 0x5, R0 ;  /* 0x00000005ff057819 */ /* 0x000fe20000011400 */
[----:B------:R-:W-:Y:S01]  /*1cc0*/  UIADD3 UR5, UR41, 0x25d80, URZ ;  /* 0x00025d8029057890 */ /* 0x000fe2000fffe03f */
[C---:B------:R-:W-:Y:S01]  /*1cd0*/  LOP3.LUT R48, R46.reuse, 0x8, RZ, 0xc0, !PT ;  /* 0x000000082e307812 */ /* 0x040fe200078ec0ff */
[----:B------:R-:W-:Y:S01]  /*1ce0*/  USHF.R.U32.HI UR4, URZ, 0x4, UR4 ;  /* 0x000000043f047899 */ /* 0x000fe20008011604 */
[--C-:B------:R-:W-:Y:S01]  /*1cf0*/  SHF.R.S32.HI R43, RZ, 0x1f, R42.reuse ;  /* 0x0000001fff2b7819 */ /* 0x100fe2000001142a */
[----:B------:R-:W-:Y:S01]  /*1d00*/  USHF.R.U32.HI UR5, URZ, 0x4, UR5 ;  /* 0x000000043f057899 */ /* 0x000fe20008011605 */
[C-C-:B------:R-:W-:Y:S01]  /*1d10*/  IMAD R49, R5.reuse, -0x10, -R42.reuse ;  /* 0xfffffff005317824 */ /* 0x140fe200078e0a2a */
[----:B------:R-:W-:Y:S01]  /*1d20*/  ULOP3.LUT UR4, UR4, 0x3fff, URZ, 0xc0, !UPT ;  /* 0x00003fff04047892 */ /* 0x000fe2000f8ec03f */
[----:B------:R-:W-:Y:S01]  /*1d30*/  IMAD.U32 R45, RZ, RZ, UR47 ;  /* 0x0000002fff2d7e24 */ /* 0x000fe2000f8e00ff */
[----:B------:R-:W-:Y:S01]  /*1d40*/  ULOP3.LUT UR5, UR5, 0x3fff, URZ, 0xc0, !UPT ;  /* 0x00003fff05057892 */ /* 0x000fe2000f8ec03f */
[----:B------:R-:W-:Y:S01]  /*1d50*/  IMAD.WIDE R42, R5, 0x10, R42 ;  /* 0x00000010052a7825 */ /* 0x000fe200078e022a */
[----:B------:R-:W-:Y:S01]  /*1d60*/  LOP3.LUT R46, R46, 0x8, RZ, 0xc, !PT ;  /* 0x000000082e2e7812 */ /* 0x000fe200078e0cff */
[----:B------:R-:W-:Y:S01]  /*1d70*/  ULOP3.LUT UR44, UR4, 0x10000, URZ, 0xfc, !UPT ;  /* 0x00010000042c7892 */ /* 0x000fe2000f8efc3f */
[----:B------:R-:W-:Y:S01]  /*1d80*/  LOP3.LUT R48, R48, 0x18, RZ, 0x3c, !PT ;  /* 0x0000001830307812 */ /* 0x000fe200078e3cff */
[----:B------:R-:W-:Y:S01]  /*1d90*/  VIADD R47, R45, UR42 ;  /* 0x0000002a2d2f7c36 */ /* 0x000fe20008000000 */
[----:B------:R-:W-:Y:S01]  /*1da0*/  ULOP3.LUT UR45, UR5, 0x10000, URZ, 0xfc, !UPT ;  /* 0x00010000052d7892 */ /* 0x000fe2000f8efc3f */
[----:B------:R-:W-:-:S11]  /*1db0*/  VIADD R49, R49, UR6 ;  /* 0x0000000631317c36 */ /* 0x000fd60008000000 */
.L_x_67:
[----:B------:R-:W-:Y:S01]  /*1dc0*/  SHF.L.U32 R0, R53, 0x1f, RZ ;  /* 0x0000001f35007819 */ /* 0x000fe200000006ff */
[----:B------:R-:W-:Y:S02]  /*1dd0*/  ULDC UR4, c[0x0][0x28c] ;  /* 0x0000a30000047ab9 */ /* 0x000fe40000000800 */
[----:B------:R-:W-:Y:S01]  /*1de0*/  ISETP.LT.AND P1, PT, RZ, UR4, PT ;  /* 0x00000004ff007c0c */ /* 0x000fe2000bf21270 */
[----:B-1----:R-:W1:Y:S02]  /*1df0*/  SYNCS.PHASECHK.TRANS64.TRYWAIT P0, [R45+UR42], R0 ;  /* 0x000000002d0075a7 */ /* 0x002e64000800016a */
[----:B-1-34-:R-:W-:Y:S10]  /*1e00*/  @!P0 BRA `(.L_x_16) ;  /* 0x0000003000808947 */ /* 0x01aff40003800000 */
.L_x_90:
[----:B------:R-:W-:Y:S05]  /*1e10*/  @P1 BRA `(.L_x_17) ;  /* 0x0000000000401947 */ /* 0x000fea0003800000 */
[----:B-1----:R-:W-:Y:S01]  /*1e20*/  MOV R0, 0x0 ;  /* 0x0000000000007802 */ /* 0x002fe20000000f00 */
[----:B------:R-:W-:Y:S01]  /*1e30*/  ULDC.64 UR4, c[0x4][0x68] ;  /* 0x01001a0000047ab9 */ /* 0x000fe20000000a00 */
[----:B------:R-:W-:Y:S01]  /*1e40*/  ULDC.64 UR6, c[0x4][0x8] ;  /* 0x0100020000067ab9 */ /* 0x000fe20000000a00 */
[----:B------:R-:W-:Y:S01]  /*1e50*/  IMAD.U32 R4, RZ, RZ, UR4 ;  /* 0x00000004ff047e24 */ /* 0x000fe2000f8e00ff */
[----:B------:R1:W2:Y:S01]  /*1e60*/  LDC.64 R14, c[0x4][R0] ;  /* 0x01000000000e7b82 */ /* 0x0002a20000000a00 */
[----:B------:R-:W-:Y:S01]  /*1e70*/  IMAD.U32 R5, RZ, RZ, UR5 ;  /* 0x00000005ff057e24 */ /* 0x000fe2000f8e00ff */
[----:B------:R-:W-:Y:S01]  /*1e80*/  ULDC.64 UR4, c[0x4][0x70] ;  /* 0x01001c0000047ab9 */ /* 0x000fe20000000a00 */
[----:B------:R-:W-:Y:S02]  /*1e90*/  IMAD.U32 R10, RZ, RZ, UR6 ;  /* 0x00000006ff0a7e24 */ /* 0x000fe4000f8e00ff */
[----:B------:R-:W-:Y:S02]  /*1ea0*/  IMAD.U32 R6, RZ, RZ, UR4 ;  /* 0x00000004ff067e24 */ /* 0x000fe4000f8e00ff */
[----:B------:R-:W-:-:S02]  /*1eb0*/  IMAD.U32 R7, RZ, RZ, UR5 ;  /* 0x00000005ff077e24 */ /* 0x000fc4000f8e00ff */
[----:B------:R-:W-:Y:S02]  /*1ec0*/  IMAD.U32 R11, RZ, RZ, UR7 ;  /* 0x00000007ff0b7e24 */ /* 0x000fe4000f8e00ff */
[----:B------:R-:W-:Y:S02]  /*1ed0*/  IMAD.MOV.U32 R8, RZ, RZ, 0x1e1 ;  /* 0x000001e1ff087424 */ /* 0x000fe400078e00ff */
[----:B0-----:R-:W-:Y:S02]  /*1ee0*/  IMAD.MOV.U32 R12, RZ, RZ, 0x1 ;  /* 0x00000001ff0c7424 */ /* 0x001fe400078e00ff */
[----:B-1----:R-:W-:-:S07]  /*1ef0*/  IMAD.MOV.U32 R13, RZ, RZ, RZ ;  /* 0x000000ffff0d7224 */ /* 0x002fce00078e00ff */
[----:B------:R-:W-:-:S07]  /*1f00*/  LEPC R20, `(.L_x_17) ;  /* 0x000000001014794e */ /* 0x000fce0000000000 */
[----:B--2--5:R-:W-:Y:S05]  /*1f10*/  CALL.ABS.NOINC R14 ;  /* 0x000000000e007343 */ /* 0x024fea0003c00000 */
.L_x_17:
[----:B------:R-:W-:-:S13]  /*1f20*/  ISETP.NE.AND P0, PT, R52, 0x3, PT ;  /* 0x000000033400780c */ /* 0x000fda0003f05270 */
[----:B------:R-:W-:Y:S05]  /*1f30*/  @!P0 BRA `(.L_x_18) ;  /* 0x0000000000048947 */ /* 0x000fea0003800000 */
[----:B------:R-:W-:Y:S01]  /*1f40*/  BPT.TRAP 0x1 ;  /* 0x000000040000795c */ /* 0x000fe20000300000 */
.L_x_18:
[----:B------:R-:W-:Y:S02]  /*1f50*/  IMAD.U32 R3, RZ, RZ, UR39 ;  /* 0x00000027ff037e24 */ /* 0x000fe4000f8e00ff */
[----:B-1----:R-:W-:-:S03]  /*1f60*/  IMAD.U32 R0, RZ, RZ, UR38 ;  /* 0x00000026ff007e24 */ /* 0x002fc6000f8e00ff */
[----:B------:R-:W-:Y:S02]  /*1f70*/  LEA R3, R3, UR41, 0x3 ;  /* 0x0000002903037c11 */ /* 0x000fe4000f8e18ff */
[----:B------:R-:W-:-:S04]  /*1f80*/  SHF.L.U32 R0, R0, 0x1f, RZ ;  /* 0x0000001f00007819 */ /* 0x000fc800000006ff */
[----:B------:R1:W2:Y:S01]  /*1f90*/  SYNCS.PHASECHK.TRANS64.TRYWAIT P1, [R3+URZ], R0 ;  /* 0x00000000030075a7 */ /* 0x0002a2000802017f */
[----:B------:R-:W-:Y:S05]  /*1fa0*/  @!P0 BRA `(.L_x_19) ;  /* 0x0000000000048947 */ /* 0x000fea0003800000 */
[----:B------:R-:W-:Y:S01]  /*1fb0*/  BPT.TRAP 0x1 ;  /* 0x000000040000795c */ /* 0x000fe20000300000 */
.L_x_19:
[----:B--2---:R-:W-:Y:S05]  /*1fc0*/  @P1 BRA `(.L_x_20) ;  /* 0x0000000000081947 */ /* 0x004fea0003800000 */
[----:B------:R-:W2:Y:S02]  /*1fd0*/  SYNCS.PHASECHK.TRANS64.TRYWAIT P1, [R3+URZ], R0 ;  /* 0x00000000030075a7 */ /* 0x000ea4000802017f */
[----:B--2---:R-:W-:Y:S05]  /*1fe0*/  @!P1 BRA `(.L_x_21) ;  /* 0x00000030001c9947 */ /* 0x004fea0003800000 */
.L_x_20:
[----:B------:R-:W-:Y:S05]  /*1ff0*/  WARPSYNC.ALL ;  /* 0x0000000000007948 */ /* 0x000fea0003800000 */
[----:B------:R-:W-:Y:S01]  /*2000*/  ULEA UR4, UR39, UR44, 0x7 ;  /* 0x0000002c27047291 */ /* 0x000fe2000f8e383f */
[----:B------:R-:W-:Y:S01]  /*2010*/  WARPGROUP.ARRIVE ;  /* 0x00000000000079c5 */ /* 0x000fe20000000000 */
[----:B------:R-:W-:Y:S01]  /*2020*/  ULEA UR6, UR39, UR45, 0x6 ;  /* 0x0000002d27067291 */ /* 0x000fe2000f8e303f */
[----:B-12---:R-:W-:Y:S01]  /*2030*/  IMAD.U32 R0, RZ, RZ, UR43 ;  /* 0x0000002bff007e24 */ /* 0x006fe2000f8e00ff */
[----:B------:R-:W-:Y:S01]  /*2040*/  UMOV UR5, 0xc0000010 ;  /* 0xc000001000057882 */ /* 0x000fe20000000000 */
[----:B------:R-:W-:-:S03]  /*2050*/  UMOV UR7, 0xc0000010 ;  /* 0xc000001000077882 */ /* 0x000fc60000000000 */
[----:B------:R-:W-:-:S03]  /*2060*/  ISETP.GE.AND P1, PT, R0, 0x1, PT ;  /* 0x000000010000780c */ /* 0x000fc60003f26270 */
[----:B------:R-:W-:Y:S03]  /*2070*/  HGMMA.64x32x16.F32.BF16 R24, gdesc[UR4], RZ, !UPT, gsb0 ;  /* 0x00600000041879f0 */ /* 0x000fe6000c0018ff */
[----:B------:R-:W-:-:S07]  /*2080*/  WARPGROUP.DEPBAR.LE gsb0, 0x0 ;  /* 0x00008000000079c5 */ /* 0x000fce0000010000 */
[----:B------:R-:W-:Y:S05]  /*2090*/  @!P1 BRA `(.L_x_22) ;  /* 0x0000000000b49947 */ /* 0x000fea0003800000 */
[----:B------:R-:W-:Y:S01]  /*20a0*/  UIADD3 UR4, UR39, 0x1, URZ ;  /* 0x0000000127047890 */ /* 0x000fe2000fffe03f */
[----:B------:R-:W-:Y:S01]  /*20b0*/  IMAD.U32 R0, RZ, RZ, UR43 ;  /* 0x0000002bff007e24 */ /* 0x000fe2000f8e00ff */
[----:B------:R-:W-:Y:S02]  /*20c0*/  UMOV UR9, UR39 ;  /* 0x0000002700097c82 */ /* 0x000fe40008000000 */
[----:B------:R-:W-:-:S04]  /*20d0*/  UISETP.NE.AND UP0, UPT, UR4, 0x4b, UPT ;  /* 0x0000004b0400788c */ /* 0x000fc8000bf05270 */
[----:B------:R-:W-:Y:S02]  /*20e0*/  USEL UR5, URZ, 0x1, UP0 ;  /* 0x000000013f057887 */ /* 0x000fe40008000000 */
[----:B------:R-:W-:Y:S02]  /*20f0*/  USEL UR8, UR4, URZ, UP0 ;  /* 0x0000003f04087287 */ /* 0x000fe40008000000 */
[----:B------:R-:W-:-:S06]  /*2100*/  ULOP3.LUT UR5, UR38, UR5, URZ, 0x3c, !UPT ;  /* 0x0000000526057292 */ /* 0x000fcc000f8e3c3f */
[----:B------:R-:W-:-:S07]  /*2110*/  IMAD.U32 R5, RZ, RZ, UR5 ;  /* 0x00000005ff057e24 */ /* 0x000fce000f8e00ff */
.L_x_29:
[----:B-12---:R-:W-:Y:S05]  /*2120*/  @!P0 BRA `(.L_x_23) ;  /* 0x0000000000048947 */ /* 0x006fea0003800000 */
[----:B------:R-:W-:Y:S01]  /*2130*/  BPT.TRAP 0x1 ;  /* 0x000000040000795c */ /* 0x000fe20000300000 */
.L_x_23:
[----:B------:R-:W-:Y:S01]  /*2140*/  ULEA UR4, UR8, UR41, 0x3 ;  /* 0x0000002908047291 */ /* 0x000fe2000f8e183f */
[----:B------:R-:W-:-:S08]  /*2150*/  SHF.L.U32 R3, R5, 0x1f, RZ ;  /* 0x0000001f05037819 */ /* 0x000fd000000006ff */
[----:B------:R1:W2:Y:S01]  /*2160*/  SYNCS.PHASECHK.TRANS64.TRYWAIT P1, [UR4], R3 ;  /* 0x00000003ff0075a7 */ /* 0x0002a20008020144 */
[----:B------:R-:W-:Y:S05]  /*2170*/  @!P0 BRA `(.L_x_24) ;  /* 0x0000000000048947 */ /* 0x000fea0003800000 */
[----:B------:R-:W-:Y:S01]  /*2180*/  BPT.TRAP 0x1 ;  /* 0x000000040000795c */ /* 0x000fe20000300000 */
.L_x_24:
[----:B--2---:R-:W-:Y:S05]  /*2190*/  @P1 BRA `(.L_x_25) ;  /* 0x0000000000081947 */ /* 0x004fea0003800000 */
[----:B------:R-:W2:Y:S02]  /*21a0*/  SYNCS.PHASECHK.TRANS64.TRYWAIT P1, [UR4], R3 ;  /* 0x00000003ff0075a7 */ /* 0x000ea40008020144 */
[----:B--2---:R-:W-:Y:S05]  /*21b0*/  @!P1 BRA `(.L_x_26) ;  /* 0x0000002c00bc9947 */ /* 0x004fea0003800000 */
.L_x_25:
[----:B------:R-:W-:Y:S01]  /*21c0*/  ULEA UR4, UR8, UR44, 0x7 ;  /* 0x0000002c08047291 */ /* 0x000fe2000f8e383f */
[----:B------:R-:W-:Y:S01]  /*21d0*/  WARPGROUP.ARRIVE ;  /* 0x00000000000079c5 */ /* 0x000fe20000000000 */
[----:B------:R-:W-:Y:S01]  /*21e0*/  ULEA UR6, UR8, UR45, 0x6 ;  /* 0x0000002d08067291 */ /* 0x000fe2000f8e303f */
[----:B------:R-:W-:Y:S01]  /*21f0*/  UMOV UR5, 0xc0000010 ;  /* 0xc000001000057882 */ /* 0x000fe20000000000 */
[----:B------:R-:W-:-:S07]  /*2200*/  UMOV UR7, 0xc0000010 ;  /* 0xc000001000077882 */ /* 0x000fce0000000000 */
[----:B------:R-:W-:Y:S03]  /*2210*/  HGMMA.64x32x16.F32.BF16 R24, gdesc[UR4], R24, gsb0 ;  /* 0x00600000041879f0 */ /* 0x000fe60008001818 */
[----:B------:R-:W-:Y:S02]  /*2220*/  WARPGROUP.DEPBAR.LE gsb0, 0x0 ;  /* 0x00008000000079c5 */ /* 0x000fe40000010000 */
[----:B------:R-:W-:Y:S05]  /*2230*/  @!P0 BRA `(.L_x_27) ;  /* 0x0000000000048947 */ /* 0x000fea0003800000 */
[----:B------:R-:W-:Y:S01]  /*2240*/  BPT.TRAP 0x1 ;  /* 0x000000040000795c */ /* 0x000fe20000300000 */
.L_x_27:
[----:B------:R-:W-:Y:S01]  /*2250*/  ULEA UR4, UR9, UR41, 0x3 ;  /* 0x0000002909047291 */ /* 0x000fe2000f8e183f */
[----:B------:R-:W-:-:S03]  /*2260*/  ISETP.GT.U32.AND P1, PT, R16, 0x1, PT ;  /* 0x000000011000780c */ /* 0x000fc60003f24070 */
[----:B------:R-:W-:-:S04]  /*2270*/  UIADD3 UR4, UR4, 0x258, URZ ;  /* 0x0000025804047890 */ /* 0x000fc8000fffe03f */
[----:B------:R-:W-:-:S09]  /*2280*/  UPRMT UR4, URZ, 0x654, UR4 ;  /* 0x000006543f047896 */ /* 0x000fd20008000004 */
[----:B------:R-:W-:Y:S01]  /*2290*/  SYNCS.ARRIVE.TRANS64.RED.A1T0 RZ, [UR4], RZ ;  /* 0x000000ffffff79a7 */ /* 0x000fe20008100404 */
[----:B------:R-:W-:Y:S05]  /*22a0*/  @P1 BRA `(.L_x_28) ;  /* 0x0000000000041947 */ /* 0x000fea0003800000 */
[----:B------:R-:W-:Y:S01]  /*22b0*/  BPT.TRAP 0x1 ;  /* 0x000000040000795c */ /* 0x000fe20000300000 */
.L_x_28:
[----:B------:R-:W-:Y:S01]  /*22c0*/  UIADD3 UR8, UR8, 0x1, URZ ;  /* 0x0000000108087890 */ /* 0x000fe2000fffe03f */
[C---:B------:R-:W-:Y:S01]  /*22d0*/  ISETP.GT.AND P1, PT, R0.reuse, 0x1, PT ;  /* 0x000000010000780c */ /* 0x040fe20003f24270 */
[----:B------:R-:W-:Y:S01]  /*22e0*/  UIADD3 UR9, UR9, 0x1, URZ ;  /* 0x0000000109097890 */ /* 0x000fe2000fffe03f */
[----:B------:R-:W-:Y:S01]  /*22f0*/  VIADD R0, R0, 0xffffffff ;  /* 0xffffffff00007836 */ /* 0x000fe20000000000 */
[----:B------:R-:W-:Y:S02]  /*2300*/  UISETP.NE.AND UP0, UPT, UR8, 0x4b, UPT ;  /* 0x0000004b0800788c */ /* 0x000fe4000bf05270 */
[----:B------:R-:W-:Y:S02]  /*2310*/  UISETP.NE.AND UP1, UPT, UR9, 0x4b, UPT ;  /* 0x0000004b0900788c */ /* 0x000fe4000bf25270 */
[----:B------:R-:W-:Y:S02]  /*2320*/  USEL UR4, URZ, 0x1, UP0 ;  /* 0x000000013f047887 */ /* 0x000fe40008000000 */
[----:B------:R-:W-:-:S02]  /*2330*/  USEL UR8, UR8, URZ, UP0 ;  /* 0x0000003f08087287 */ /* 0x000fc40008000000 */
[----:B------:R-:W-:Y:S02]  /*2340*/  USEL UR9, UR9, URZ, UP1 ;  /* 0x0000003f09097287 */ /* 0x000fe40008800000 */
[----:B------:R-:W-:Y:S01]  /*2350*/  LOP3.LUT R5, R5, UR4, RZ, 0x3c, !PT ;  /* 0x0000000405057c12 */ /* 0x000fe2000f8e3cff */
[----:B------:R-:W-:Y:S09]  /*2360*/  @P1 BRA `(.L_x_29) ;  /* 0xfffffffc006c1947 */ /* 0x000ff2000383ffff */
.L_x_22:
[----:B------:R-:W3:Y:S01]  /*2370*/  LDC R0, c[0x0][0x28c] ;  /* 0x0000a300ff007b82 */ /* 0x000ee20000000800 */
[----:B------:R4:W-:Y:S01]  /*2380*/  SYNCS.ARRIVE.TRANS64.A1T0 RZ, [R46+UR47], RZ ;  /* 0x000000ff2eff79a7 */ /* 0x0009e2000810002f */
[----:B---3--:R-:W-:-:S13]  /*2390*/  ISETP.GE.AND P1, PT, R0, 0x1, PT ;  /* 0x000000010000780c */ /* 0x008fda0003f26270 */
[----:B----4-:R-:W-:Y:S05]  /*23a0*/  @!P1 BRA `(.L_x_30) ;  /* 0x0000000000349947 */ /* 0x010fea0003800000 */
[----:B------:R-:W-:Y:S05]  /*23b0*/  @!P0 BRA `(.L_x_31) ;  /* 0x0000000000048947 */ /* 0x000fea0003800000 */
[----:B------:R-:W-:Y:S01]  /*23c0*/  BPT.TRAP 0x1 ;  /* 0x000000040000795c */ /* 0x000fe20000300000 */
.L_x_31:
[----:B------:R-:W-:Y:S01]  /*23d0*/  UIADD3 UR6, UR43, UR39, URZ ;  /* 0x000000272b067290 */ /* 0x000fe2000fffe03f */
[----:B------:R-:W-:-:S03]  /*23e0*/  ISETP.GT.U32.AND P0, PT, R16, 0x1, PT ;  /* 0x000000011000780c */ /* 0x000fc60003f04070 */
[----:B------:R-:W-:-:S04]  /*23f0*/  UIMAD.WIDE.U32 UR4, UR6, 0x1b4e81b5, URZ ;  /* 0x1b4e81b5060478a5 */ /* 0x000fc8000f8e003f */
[----:B------:R-:W-:-:S04]  /*2400*/  USHF.R.U32.HI UR4, URZ, 0x3, UR5 ;  /* 0x000000033f047899 */ /* 0x000fc80008011605 */
[----:B------:R-:W-:-:S04]  /*2410*/  UIMAD UR6, UR4, -0x4b, UR6 ;  /* 0xffffffb5040678a4 */ /* 0x000fc8000f8e0206 */
[----:B------:R-:W-:-:S04]  /*2420*/  ULEA UR6, UR6, UR41, 0x3 ;  /* 0x0000002906067291 */ /* 0x000fc8000f8e183f */
[----:B------:R-:W-:-:S04]  /*2430*/  UIADD3 UR6, UR6, 0x258, URZ ;  /* 0x0000025806067890 */ /* 0x000fc8000fffe03f */
[----:B------:R-:W-:-:S09]  /*2440*/  UPRMT UR6, URZ, 0x654, UR6 ;  /* 0x000006543f067896 */ /* 0x000fd20008000006 */
[----:B------:R-:W-:Y:S01]  /*2450*/  SYNCS.ARRIVE.TRANS64.RED.A1T0 RZ, [UR6], RZ ;  /* 0x000000ffffff79a7 */ /* 0x000fe20008100406 */
[----:B------:R-:W-:Y:S05]  /*2460*/  @P0 BRA `(.L_x_30) ;  /* 0x0000000000040947 */ /* 0x000fea0003800000 */
[----:B------:R-:W-:Y:S01]  /*2470*/  BPT.TRAP 0x1 ;  /* 0x000000040000795c */ /* 0x000fe20000300000 */
.L_x_30:
[----:B------:R-:W-:Y:S01]  /*2480*/  SHF.L.U32 R0, R53, 0x1f, RZ ;  /* 0x0000001f35007819 */ /* 0x000fe200000006ff */
[----:B------:R-:W-:Y:S01]  /*2490*/  UIADD3 UR39, UR46, UR39, URZ ;  /* 0x000000272e277290 */ /* 0x000fe2000fffe03f */
[----:B------:R-:W3:Y:S01]  /*24a0*/  LDC R7, c[0x0][0x288] ;  /* 0x0000a200ff077b82 */ /* 0x000ee20000000800 */
[----:B------:R-:W-:Y:S01]  /*24b0*/  UISETP.GE.U32.AND UP1, UPT, UR46, 0x4b, UPT ;  /* 0x0000004b2e00788c */ /* 0x000fe2000bf26070 */
[----:B------:R-:W-:Y:S01]  /*24c0*/  IMAD.SHL.U32 R8, R44, 0x2, RZ ;  /* 0x000000022c087824 */ /* 0x000fe200078e00ff */
[----:B------:R-:W-:Y:S02]  /*24d0*/  UISETP.GT.U32.AND UP0, UPT, UR39, 0x4a, UPT ;  /* 0x0000004a2700788c */ /* 0x000fe4000bf04070 */
[----:B------:R-:W-:Y:S02]  /*24e0*/  UIMAD.WIDE.U32 UR4, UR39, 0x1b4e81b5, URZ ;  /* 0x1b4e81b5270478a5 */ /* 0x000fe4000f8e003f */
[----:B------:R-:W-:Y:S01]  /*24f0*/  UISETP.LT.U32.AND UP0, UPT, UR46, 0x4b, UP0 ;  /* 0x0000004b2e00788c */ /* 0x000fe20008701070 */
[----:B------:R-:W4:Y:S01]  /*2500*/  SYNCS.PHASECHK.TRANS64.TRYWAIT P0, [R45+UR42+0x10], R0 ;  /* 0x000010002d0075a7 */ /* 0x000f22000800016a */
[----:B------:R-:W-:Y:S01]  /*2510*/  USHF.R.U32.HI UR4, URZ, 0x3, UR5 ;  /* 0x000000033f047899 */ /* 0x000fe20008011605 */
[----:B------:R-:W-:Y:S01]  /*2520*/  SHF.R.S32.HI R9, RZ, 0x1f, R8 ;  /* 0x0000001fff097819 */ /* 0x000fe20000011408 */
[----:B------:R-:W-:-:S02]  /*2530*/  USEL UR6, URZ, 0x1, !UP0 ;  /* 0x000000013f067887 */ /* 0x000fc4000c000000 */
[----:B------:R-:W-:Y:S02]  /*2540*/  UIMAD UR39, UR4, -0x4b, UR39 ;  /* 0xffffffb5042778a4 */ /* 0x000fe4000f8e0227 */
[----:B------:R-:W-:-:S04]  /*2550*/  ULOP3.LUT UR38, UR38, UR6, URZ, 0x3c, !UPT ;  /* 0x0000000626267292 */ /* 0x000fc8000f8e3c3f */
[----:B------:R-:W-:Y:S01]  /*2560*/  @UP1 ULOP3.LUT UR38, UR38, 0x1, UR4, 0x78, !UPT ;  /* 0x0000000126261892 */ /* 0x000fe2000f8e7804 */
[----:B---34-:R-:W-:Y:S11]  /*2570*/  @!P0 BRA `(.L_x_32) ;  /* 0x0000002800e48947 */ /* 0x018ff60003800000 */
.L_x_91:
[----:B---3--:R-:W-:Y:S01]  /*2580*/  IMAD.SHL.U32 R0, R19, 0x40, RZ ;  /* 0x0000004013007824 */ /* 0x008fe200078e00ff */
[----:B------:R-:W-:Y:S01]  /*2590*/  ULDC UR6, c[0x0][0x284] ;  /* 0x0000a10000067ab9 */ /* 0x000fe20000000800 */
[----:B0-----:R-:W-:Y:S01]  /*25a0*/  IMAD.SHL.U32 R12, R22, 0x20, RZ ;  /* 0x00000020160c7824 */ /* 0x001fe200078e00ff */
[----:B------:R-:W-:Y:S01]  /*25b0*/  SHF.R.S32.HI R11, RZ, 0x1f, R17 ;  /* 0x0000001fff0b7819 */ /* 0x000fe20000011411 */
[----:B------:R-:W-:Y:S01]  /*25c0*/  ULDC.64 UR4, c[0x0][0x5d0] ;  /* 0x0001740000047ab9 */ /* 0x000fe20000000a00 */
[----:B------:R-:W-:Y:S01]  /*25d0*/  ISETP.GE.AND P0, PT, R0, UR6, PT ;  /* 0x0000000600007c0c */ /* 0x000fe2000bf06270 */
[----:B--2---:R-:W-:Y:S01]  /*25e0*/  IMAD.WIDE.U32 R4, R17, UR4, R8 ;  /* 0x0000000411047c25 */ /* 0x004fe2000f8e0008 */
[----:B------:R-:W-:Y:S02]  /*25f0*/  SHF.R.S32.HI R13, RZ, 0x1f, R12 ;  /* 0x0000001fff0d7819 */ /* 0x000fe4000001140c */
[C---:B------:R-:W-:Y:S01]  /*2600*/  ISETP.GE.OR P0, PT, R12.reuse, R7, P0 ;  /* 0x000000070c00720c */ /* 0x040fe20000706670 */
[----:B------:R-:W-:Y:S01]  /*2610*/  IMAD R6, R11, UR4, RZ ;  /* 0x000000040b067c24 */ /* 0x000fe2000f8e02ff */
[----:B------:R-:W-:-:S03]  /*2620*/  IADD3 R4, P1, R12, R4, RZ ;  /* 0x000000040c047210 */ /* 0x000fc60007f3e0ff */
[----:B-1----:R-:W-:-:S05]  /*2630*/  IMAD R3, R17, UR5, R6 ;  /* 0x0000000511037c24 */ /* 0x002fca000f8e0206 */
[----:B------:R-:W-:-:S03]  /*2640*/  IADD3.X R5, R13, R5, R3, P1, !PT ;  /* 0x000000050d057210 */ /* 0x000fc60000ffe403 */
[----:B------:R-:W-:Y:S05]  /*2650*/  @P0 BRA `(.L_x_33) ;  /* 0x0000001000a80947 */ /* 0x000fea0003800000 */
[----:B------:R-:W0:Y:S01]  /*2660*/  LDC.64 R56, c[0x0][0x5c8] ;  /* 0x00017200ff387b82 */ /* 0x000e220000000a00 */
[----:B-----5:R-:W-:Y:S01]  /*2670*/  FSETP.NEU.AND P0, PT, R41, RZ, PT ;  /* 0x000000ff2900720b */ /* 0x020fe20003f0d000 */
[----:B------:R-:W-:Y:S01]  /*2680*/  IMAD R3, R44, -0x2, R7 ;  /* 0xfffffffe2c037824 */ /* 0x000fe200078e0207 */
[----:B------:R-:W-:Y:S01]  /*2690*/  BSSY B0, `(.L_x_33) ;  /* 0x0000126000007945 */ /* 0x000fe20003800000 */
[----:B------:R-:W-:-:S04]  /*26a0*/  IMAD.WIDE R20, R19, 0x40, R42 ;  /* 0x0000004013147825 */ /* 0x000fc800078e022a */
[----:B------:R-:W-:Y:S02]  /*26b0*/  IMAD.IADD R3, R3, 0x1, -R12 ;  /* 0x0000000103037824 */ /* 0x000fe400078e0a0c */
[----:B------:R-:W-:-:S03]  /*26c0*/  IMAD.IADD R0, R49, 0x1, -R0 ;  /* 0x0000000131007824 */ /* 0x000fc600078e0a00 */
[----:B------:R-:W-:-:S04]  /*26d0*/  ISETP.GT.AND P1, PT, R3, RZ, PT ;  /* 0x000000ff0300720c */ /* 0x000fc80003f24270 */
[----:B------:R-:W-:Y:S01]  /*26e0*/  ISETP.GT.AND P3, PT, R0, RZ, P1 ;  /* 0x000000ff0000720c */ /* 0x000fe20000f64270 */
[-C--:B0-----:R-:W-:Y:S02]  /*26f0*/  IMAD R6, R21, R56.reuse, RZ ;  /* 0x0000003815067224 */ /* 0x081fe400078e02ff */
[----:B------:R-:W-:-:S04]  /*2700*/  IMAD.WIDE.U32 R50, R20, R56, R4 ;  /* 0x0000003814327225 */ /* 0x000fc800078e0004 */
[----:B------:R-:W-:-:S04]  /*2710*/  IMAD R5, R20, R57, R6 ;  /* 0x0000003914057224 */ /* 0x000fc800078e0206 */
[----:B------:R-:W-:Y:S01]  /*2720*/  IMAD.IADD R63, R51, 0x1, R5 ;  /* 0x00000001333f7824 */ /* 0x000fe200078e0205 */
[----:B------:R-:W-:Y:S06]  /*2730*/  @!P0 BRA `(.L_x_34) ;  /* 0x0000000c00348947 */ /* 0x000fec0003800000 */
[----:B------:R-:W0:Y:S01]  /*2740*/  LDC.64 R54, c[0x0][0x5b8] ;  /* 0x00016e00ff367b82 */ /* 0x000e220000000a00 */
[----:B------:R-:W-:-:S07]  /*2750*/  ULDC.64 UR4, c[0x0][0x5c0] ;  /* 0x0001700000047ab9 */ /* 0x000fce0000000a00 */
[----:B------:R-:W1:Y:S08]  /*2760*/  LDC.64 R58, c[0x0][0x5b0] ;  /* 0x00016c00ff3a7b82 */ /* 0x000e700000000a00 */
[----:B------:R-:W2:Y:S01]  /*2770*/  LDC.64 R60, c[0x0][0x5a8] ;  /* 0x00016a00ff3c7b82 */ /* 0x000ea20000000a00 */
[-C--:B0-----:R-:W-:Y:S02]  /*2780*/  IMAD R6, R11, R54.reuse, RZ ;  /* 0x000000360b067224 */ /* 0x081fe400078e02ff */
[----:B------:R-:W-:-:S04]  /*2790*/  IMAD.WIDE.U32 R4, R17, R54, R8 ;  /* 0x0000003611047225 */ /* 0x000fc800078e0008 */
[----:B------:R-:W-:Y:S01]  /*27a0*/  IMAD R51, R17, R55, R6 ;  /* 0x0000003711337224 */ /* 0x000fe200078e0206 */
[----:B------:R-:W-:Y:S01]  /*27b0*/  IADD3 R10, P0, R12, R4, RZ ;  /* 0x000000040c0a7210 */ /* 0x000fe20007f1e0ff */
[----:B-1----:R-:W-:-:S03]  /*27c0*/  IMAD R4, R21, R58, RZ ;  /* 0x0000003a15047224 */ /* 0x002fc600078e02ff */
[----:B------:R-:W-:Y:S01]  /*27d0*/  IADD3.X R11, R13, R5, R51, P0, !PT ;  /* 0x000000050d0b7210 */ /* 0x000fe200007fe433 */
[C---:B------:R-:W-:Y:S02]  /*27e0*/  IMAD R55, R20.reuse, R59, R4 ;  /* 0x0000003b14377224 */ /* 0x040fe400078e0204 */
[----:B------:R-:W-:-:S04]  /*27f0*/  IMAD.WIDE.U32 R4, R20, R58, R10 ;  /* 0x0000003a14047225 */ /* 0x000fc800078e000a */
[----:B------:R-:W-:Y:S01]  /*2800*/  IMAD.IADD R5, R5, 0x1, R55 ;  /* 0x0000000105057824 */ /* 0x000fe200078e0237 */
[----:B--2---:R-:W-:-:S04]  /*2810*/  LEA R6, P0, R4, R60, 0x1 ;  /* 0x0000003c04067211 */ /* 0x004fc800078008ff */
[----:B------:R-:W-:-:S05]  /*2820*/  LEA.HI.X R7, R4, R61, R5, 0x1, P0 ;  /* 0x0000003d04077211 */ /* 0x000fca00000f0c05 */
[----:B------:R0:W2:Y:S01]  /*2830*/  @P3 LDG.E.LTC128B.U16 R19, desc[UR36][R6.64] ;  /* 0x0000002406133981 */ /* 0x0000a2000c1e1520 */
[----:B------:R-:W-:Y:S01]  /*2840*/  IMAD.WIDE.U32 R4, R20, R58, R12 ;  /* 0x0000003a14047225 */ /* 0x000fe200078e000c */
[----:B------:R-:W-:Y:S02]  /*2850*/  BSSY B1, `(.L_x_35) ;  /* 0x0000014000017945 */ /* 0x000fe40003800000 */
[----:B------:R-:W-:-:S04]  /*2860*/  IADD3 R14, P0, R8, R4, RZ ;  /* 0x00000004080e7210 */ /* 0x000fc80007f1e0ff */
[----:B------:R-:W-:-:S03]  /*2870*/  IADD3.X R15, R9, R55, R5, P0, !PT ;  /* 0x00000037090f7210 */ /* 0x000fc600007fe405 */
[----:B------:R-:W-:-:S04]  /*2880*/  IMAD.WIDE.U32 R14, R17, R54, R14 ;  /* 0x00000036110e7225 */ /* 0x000fc800078e000e */
[----:B0-----:R-:W-:Y:S01]  /*2890*/  IMAD.IADD R7, R51, 0x1, R15 ;  /* 0x0000000133077824 */ /* 0x001fe200078e020f */
[----:B------:R-:W-:Y:S02]  /*28a0*/  LEA R6, P4, R14, R60, 0x1 ;  /* 0x0000003c0e067211 */ /* 0x000fe400078808ff */
[----:B------:R-:W-:Y:S02]  /*28b0*/  SHF.L.U64.HI R15, R58, 0x3, R59 ;  /* 0x000000033a0f7819 */ /* 0x000fe4000001023b */
[----:B------:R-:W-:Y:S01]  /*28c0*/  LEA.HI.X R7, R14, R61, R7, 0x1, P4 ;  /* 0x0000003d0e077211 */ /* 0x000fe200020f0c07 */
[----:B------:R-:W-:Y:S02]  /*28d0*/  IMAD.SHL.U32 R14, R58, 0x8, RZ ;  /* 0x000000083a0e7824 */ /* 0x000fe400078e00ff */
[----:B--2---:R-:W-:-:S04]  /*28e0*/  IMAD.U32 R4, R19, 0x10000, RZ ;  /* 0x0001000013047824 */ /* 0x004fc800078e00ff */
[----:B------:R-:W-:Y:S01]  /*28f0*/  FMUL R5, R4, R41 ;  /* 0x0000002904057220 */ /* 0x000fe20000400000 */
[----:B------:R-:W-:-:S03]  /*2900*/  LEA R4, P0, R50, UR4, 0x1 ;  /* 0x0000000432047c11 */ /* 0x000fc6000f8008ff */
[----:B------:R-:W-:Y:S01]  /*2910*/  FFMA R24, R24, R40, R5 ;  /* 0x0000002818187223 */ /* 0x000fe20000000005 */
[----:B------:R-:W-:Y:S02]  /*2920*/  LEA.HI.X R5, R50, UR5, R63, 0x1, P0 ;  /* 0x0000000532057c11 */ /* 0x000fe400080f0c3f */
[----:B------:R-:W-:Y:S02]  /*2930*/  ISETP.GT.AND P0, PT, R3, 0x1, PT ;  /* 0x000000010300780c */ /* 0x000fe40003f04270 */
[----:B------:R-:W-:Y:S02]  /*2940*/  F2FP.BF16.F32.PACK_AB R24, RZ, R24 ;  /* 0x00000018ff18723e */ /* 0x000fe400000010ff */
[----:B------:R-:W-:-:S03]  /*2950*/  ISETP.GT.AND P2, PT, R0, RZ, P0 ;  /* 0x000000ff0000720c */ /* 0x000fc60000744270 */
[----:B------:R0:W-:Y:S10]  /*2960*/  @P3 STG.E.U16 desc[UR36][R4.64], R24 ;  /* 0x0000001804003986 */ /* 0x0001f4000c101524 */
[----:B------:R-:W-:Y:S05]  /*2970*/  @!P2 BRA `(.L_x_36) ;  /* 0x000000000004a947 */ /* 0x000fea0003800000 */
[----:B------:R1:W5:Y:S02]  /*2980*/  LDG.E.LTC128B.U16 R19, desc[UR36][R6.64+0x2] ;  /* 0x0000022406137981 */ /* 0x000364000c1e1520 */
.L_x_36:
[----:B------:R-:W-:Y:S05]  /*2990*/  BSYNC B1 ;  /* 0x0000000000017941 */ /* 0x000fea0003800000 */
.L_x_35:
[----:B------:R-:W-:Y:S01]  /*29a0*/  IMAD.WIDE.U32 R20, R20, R58, R14 ;  /* 0x0000003a14147225 */ /* 0x000fe200078e000e */
[----:B------:R-:W-:-:S03]  /*29b0*/  ISETP.GT.AND P1, PT, R0, 0x8, P1 ;  /* 0x000000080000780c */ /* 0x000fc60000f24270 */
[----:B-----5:R-:W-:Y:S01]  /*29c0*/  IMAD.U32 R22, R19, 0x10000, RZ ;  /* 0x0001000013167824 */ /* 0x020fe200078e00ff */
[----:B------:R-:W-:Y:S01]  /*29d0*/  IADD3 R10, P3, R10, R20, RZ ;  /* 0x000000140a0a7210 */ /* 0x000fe20007f7e0ff */
[----:B------:R-:W-:Y:S02]  /*29e0*/  IMAD.IADD R55, R55, 0x1, R21 ;  /* 0x0000000137377824 */ /* 0x000fe400078e0215 */
[----:B------:R-:W-:Y:S02]  /*29f0*/  FMUL R22, R22, R41 ;  /* 0x0000002916167220 */ /* 0x000fe40000400000 */
[----:B------:R-:W-:Y:S01]  /*2a00*/  IMAD.X R11, R55, 0x1, R11, P3 ;  /* 0x00000001370b7824 */ /* 0x000fe200018e060b */
[----:B------:R-:W-:Y:S01]  /*2a10*/  LEA R14, P3, R10, R60, 0x1 ;  /* 0x0000003c0a0e7211 */ /* 0x000fe200078608ff */
[----:B------:R-:W-:-:S03]  /*2a20*/  FFMA R22, R25, R40, R22 ;  /* 0x0000002819167223 */ /* 0x000fc60000000016 */
[----:B------:R-:W-:Y:S02]  /*2a30*/  LEA.HI.X R15, R10, R61, R11, 0x1, P3 ;  /* 0x0000003d0a0f7211 */ /* 0x000fe400018f0c0b */
[----:B------:R-:W-:-:S05]  /*2a40*/  F2FP.BF16.F32.PACK_AB R22, RZ, R22 ;  /* 0x00000016ff16723e */ /* 0x000fca00000010ff */
[----:B------:R2:W-:Y:S04]  /*2a50*/  @P2 STG.E.U16 desc[UR36][R4.64+0x2], R22 ;  /* 0x0000021604002986 */ /* 0x0005e8000c101524 */
[----:B------:R-:W3:Y:S01]  /*2a60*/  @P1 LDG.E.LTC128B.U16 R19, desc[UR36][R14.64] ;  /* 0x000000240e131981 */ /* 0x000ee2000c1e1520 */
[----:B------:R-:W-:Y:S01]  /*2a70*/  IADD3 R12, P2, P3, R8, R20, R12 ;  /* 0x00000014080c7210 */ /* 0x000fe20007b5e00c */
[----:B------:R-:W-:Y:S01]  /*2a80*/  BSSY B1, `(.L_x_37) ;  /* 0x0000011000017945 */ /* 0x000fe20003800000 */
[C---:B------:R-:W-:Y:S02]  /*2a90*/  SHF.L.U64.HI R11, R56.reuse, 0x4, R57 ;  /* 0x00000004380b7819 */ /* 0x040fe40000010239 */
[----:B------:R-:W-:Y:S02]  /*2aa0*/  IADD3.X R13, R9, R55, R13, P2, P3 ;  /* 0x00000037090d7210 */ /* 0x000fe400017e640d */
[----:B------:R-:W-:-:S02]  /*2ab0*/  LEA R10, P2, R56, R4, 0x4 ;  /* 0x00000004380a7211 */ /* 0x000fc400078420ff */
[----:B------:R-:W-:Y:S01]  /*2ac0*/  ISETP.GT.AND P0, PT, R0, 0x8, P0 ;  /* 0x000000080000780c */ /* 0x000fe20000704270 */
[----:B------:R-:W-:-:S04]  /*2ad0*/  IMAD.WIDE.U32 R12, R17, R54, R12 ;  /* 0x00000036110c7225 */ /* 0x000fc800078e000c */
[----:B------:R-:W-:Y:S02]  /*2ae0*/  IMAD.X R11, R11, 0x1, R5, P2 ;  /* 0x000000010b0b7824 */ /* 0x000fe400010e0605 */
[----:B------:R-:W-:Y:S02]  /*2af0*/  IMAD.IADD R13, R51, 0x1, R13 ;  /* 0x00000001330d7824 */ /* 0x000fe400078e020d */
[----:B---3--:R-:W-:-:S04]  /*2b00*/  IMAD.U32 R8, R19, 0x10000, RZ ;  /* 0x0001000013087824 */ /* 0x008fc800078e00ff */
[----:B------:R-:W-:Y:S01]  /*2b10*/  FMUL R9, R8, R41 ;  /* 0x0000002908097220 */ /* 0x000fe20000400000 */
[----:B------:R-:W-:-:S03]  /*2b20*/  LEA R8, P3, R12, R60, 0x1 ;  /* 0x0000003c0c087211 */ /* 0x000fc600078608ff */
[----:B------:R-:W-:-:S05]  /*2b30*/  FFMA R9, R26, R40, R9 ;  /* 0x000000281a097223 */ /* 0x000fca0000000009 */
[----:B------:R-:W-:Y:S02]  /*2b40*/  F2FP.BF16.F32.PACK_AB R14, RZ, R9 ;  /* 0x00000009ff0e723e */ /* 0x000fe400000010ff */
[----:B------:R-:W-:-:S03]  /*2b50*/  LEA.HI.X R9, R12, R61, R13, 0x1, P3 ;  /* 0x0000003d0c097211 */ /* 0x000fc600018f0c0d */
[----:B------:R2:W-:Y:S01]  /*2b60*/  @P1 STG.E.U16 desc[UR36][R10.64], R14 ;  /* 0x0000000e0a001986 */ /* 0x0005e2000c101524 */
[----:B------:R-:W-:Y:S05]  /*2b70*/  @!P0 BRA `(.L_x_38) ;  /* 0x0000000000048947 */ /* 0x000fea0003800000 */
[----:B------:R3:W5:Y:S02]  /*2b80*/  LDG.E.LTC128B.U16 R19, desc[UR36][R8.64+0x2] ;  /* 0x0000022408137981 */ /* 0x000764000c1e1520 */
.L_x_38:
[----:B------:R-:W-:Y:S05]  /*2b90*/  BSYNC B1 ;  /* 0x0000000000017941 */ /* 0x000fea0003800000 */
.L_x_37:
[----:B-----5:R-:W-:Y:S01]  /*2ba0*/  IMAD.U32 R12, R19, 0x10000, RZ ;  /* 0x00010000130c7824 */ /* 0x020fe200078e00ff */
[----:B------:R-:W-:Y:S01]  /*2bb0*/  ISETP.GT.AND P1, PT, R3, 0x8, PT ;  /* 0x000000080300780c */ /* 0x000fe20003f24270 */
[----:B------:R-:W-:Y:S02]  /*2bc0*/  BSSY B1, `(.L_x_39) ;  /* 0x0000008000017945 */ /* 0x000fe40003800000 */
[----:B------:R-:W-:Y:S01]  /*2bd0*/  FMUL R12, R12, R41 ;  /* 0x000000290c0c7220 */ /* 0x000fe20000400000 */
[----:B------:R-:W-:-:S03]  /*2be0*/  ISETP.GT.AND P2, PT, R0, RZ, P1 ;  /* 0x000000ff0000720c */ /* 0x000fc60000f44270 */
[----:B------:R-:W-:-:S05]  /*2bf0*/  FFMA R12, R27, R40, R12 ;  /* 0x000000281b0c7223 */ /* 0x000fca000000000c */
[----:B------:R-:W-:-:S05]  /*2c00*/  F2FP.BF16.F32.PACK_AB R12, RZ, R12 ;  /* 0x0000000cff0c723e */ /* 0x000fca00000010ff */
[----:B------:R4:W-:Y:S01]  /*2c10*/  @P0 STG.E.U16 desc[UR36][R10.64+0x2], R12 ;  /* 0x0000020c0a000986 */ /* 0x0009e2000c101524 */
[----:B------:R-:W-:Y:S05]  /*2c20*/  @!P2 BRA `(.L_x_40) ;  /* 0x000000000004a947 */ /* 0x000fea0003800000 */
[----:B------:R0:W5:Y:S02]  /*2c30*/  LDG.E.LTC128B.U16 R19, desc[UR36][R6.64+0x10] ;  /* 0x0000102406137981 */ /* 0x000164000c1e1520 */
.L_x_40:
[----:B------:R-:W-:Y:S05]  /*2c40*/  BSYNC B1 ;  /* 0x0000000000017941 */ /* 0x000fea0003800000 */
.L_x_39:
[----:B----45:R-:W-:Y:S01]  /*2c50*/  IMAD.U32 R12, R19, 0x10000, RZ ;  /* 0x00010000130c7824 */ /* 0x030fe200078e00ff */
        /* <DEDUP_REMOVED lines=9> */
.L_x_42:
[----:B------:R-:W-:Y:S05]  /*2cf0*/  BSYNC B1 ;  /* 0x0000000000017941 */ /* 0x000fea0003800000 */
.L_x_41:
[----:B-----5:R-:W-:Y:S01]  /*2d00*/  IMAD.U32 R12, R19, 0x10000, RZ ;  /* 0x00010000130c7824 */ /* 0x020fe200078e00ff */
[----:B------:R-:W-:Y:S01]  /*2d10*/  ISETP.GT.AND P1, PT, R0, 0x8, P1 ;  /* 0x000000080000780c */ /* 0x000fe20000f24270 */
[----:B------:R-:W-:Y:S02]  /*2d20*/  BSSY B1, `(.L_x_43) ;  /* 0x0000007000017945 */ /* 0x000fe40003800000 */
[----:B------:R-:W-:-:S04]  /*2d30*/  FMUL R12, R12, R41 ;  /* 0x000000290c0c7220 */ /* 0x000fc80000400000 */
[----:B------:R-:W-:-:S05]  /*2d40*/  FFMA R12, R29, R40, R12 ;  /* 0x000000281d0c7223 */ /* 0x000fca000000000c */
[----:B------:R-:W-:-:S05]  /*2d50*/  F2FP.BF16.F32.PACK_AB R12, RZ, R12 ;  /* 0x0000000cff0c723e */ /* 0x000fca00000010ff */
[----:B------:R0:W-:Y:S01]  /*2d60*/  @P3 STG.E.U16 desc[UR36][R4.64+0x12], R12 ;  /* 0x0000120c04003986 */ /* 0x0001e2000c101524 */
[----:B------:R-:W-:Y:S05]  /*2d70*/  @!P1 BRA `(.L_x_44) ;  /* 0x0000000000049947 */ /* 0x000fea0003800000 */
[----:B------:R0:W5:Y:S02]  /*2d80*/  LDG.E.LTC128B.U16 R19, desc[UR36][R8.64+0x10] ;  /* 0x0000102408137981 */ /* 0x000164000c1e1520 */
.L_x_44:
[----:B------:R-:W-:Y:S05]  /*2d90*/  BSYNC B1 ;  /* 0x0000000000017941 */ /* 0x000fea0003800000 */
.L_x_43:
[----:B0----5:R-:W-:Y:S01]  /*2da0*/  IMAD.U32 R12, R19, 0x10000, RZ ;  /* 0x00010000130c7824 */ /* 0x021fe200078e00ff */
[----:B------:R-:W-:Y:S01]  /*2db0*/  ISETP.GT.AND P0, PT, R0, 0x8, P0 ;  /* 0x000000080000780c */ /* 0x000fe20000704270 */
[----:B------:R-:W-:Y:S02]  /*2dc0*/  BSSY B1, `(.L_x_45) ;  /* 0x0000007000017945 */ /* 0x000fe40003800000 */
[----:B----4-:R-:W-:-:S04]  /*2dd0*/  FMUL R13, R12, R41 ;  /* 0x000000290c0d7220 */ /* 0x010fc80000400000 */
[----:B------:R-:W-:-:S05]  /*2de0*/  FFMA R13, R30, R40, R13 ;  /* 0x000000281e0d7223 */ /* 0x000fca000000000d */
[----:B------:R-:W-:-:S05]  /*2df0*/  F2FP.BF16.F32.PACK_AB R13, RZ, R13 ;  /* 0x0000000dff0d723e */ /* 0x000fca00000010ff */
[----:B------:R0:W-:Y:S01]  /*2e00*/  @P1 STG.E.U16 desc[UR36][R10.64+0x10], R13 ;  /* 0x0000100d0a001986 */ /* 0x0001e2000c101524 */
[----:B------:R-:W-:Y:S05]  /*2e10*/  @!P0 BRA `(.L_x_46) ;  /* 0x0000000000048947 */ /* 0x000fea0003800000 */
[----:B------:R4:W5:Y:S02]  /*2e20*/  LDG.E.LTC128B.U16 R19, desc[UR36][R8.64+0x12] ;  /* 0x0000122408137981 */ /* 0x000964000c1e1520 */
.L_x_46:
[----:B------:R-:W-:Y:S05]  /*2e30*/  BSYNC B1 ;  /* 0x0000000000017941 */ /* 0x000fea0003800000 */
.L_x_45:
        /* <DEDUP_REMOVED lines=10> */
.L_x_48:
[----:B------:R-:W-:Y:S05]  /*2ee0*/  BSYNC B1 ;  /* 0x0000000000017941 */ /* 0x000fea0003800000 */
.L_x_47:
[----:B0----5:R-:W-:Y:S01]  /*2ef0*/  IMAD.U32 R12, R19, 0x10000, RZ ;  /* 0x00010000130c7824 */ /* 0x021fe200078e00ff */
        /* <DEDUP_REMOVED lines=9> */
.L_x_50:
[----:B------:R-:W-:Y:S05]  /*2f90*/  BSYNC B1 ;  /* 0x0000000000017941 */ /* 0x000fea0003800000 */
.L_x_49:
        /* <DEDUP_REMOVED lines=9> */
.L_x_52:
[----:B------:R-:W-:Y:S05]  /*3030*/  BSYNC B1 ;  /* 0x0000000000017941 */ /* 0x000fea0003800000 */
.L_x_51:
[----:B0----5:R-:W-:Y:S01]  /*3040*/  IMAD.U32 R12, R19, 0x10000, RZ ;  /* 0x00010000130c7824 */ /* 0x021fe200078e00ff */
        /* <DEDUP_REMOVED lines=8> */
.L_x_54:
[----:B------:R-:W-:Y:S05]  /*30d0*/  BSYNC B1 ;  /* 0x0000000000017941 */ /* 0x000fea0003800000 */
.L_x_53:
        /* <DEDUP_REMOVED lines=10> */
.L_x_56:
[----:B------:R-:W-:Y:S05]  /*3180*/  BSYNC B1 ;  /* 0x0000000000017941 */ /* 0x000fea0003800000 */
.L_x_55:
        /* <DEDUP_REMOVED lines=10> */
.L_x_58:
[----:B------:R-:W-:Y:S05]  /*3230*/  BSYNC B1 ;  /* 0x0000000000017941 */ /* 0x000fea0003800000 */
.L_x_57:
[----:B01---5:R-:W-:Y:S01]  /*3240*/  IMAD.U32 R6, R19, 0x10000, RZ ;  /* 0x0001000013067824 */ /* 0x023fe200078e00ff */
        /* <DEDUP_REMOVED lines=8> */
.L_x_60:
[----:B------:R-:W-:Y:S05]  /*32d0*/  BSYNC B1 ;  /* 0x0000000000017941 */ /* 0x000fea0003800000 */
.L_x_59:
[----:B0-2--5:R-:W-:Y:S01]  /*32e0*/  IMAD.U32 R4, R19, 0x10000, RZ ;  /* 0x0001000013047824 */ /* 0x025fe200078e00ff */
[----:B------:R-:W-:Y:S01]  /*32f0*/  ISETP.GT.AND P0, PT, R0, 0x8, P0 ;  /* 0x000000080000780c */ /* 0x000fe20000704270 */
[----:B------:R-:W-:Y:S01]  /*3300*/  @P1 IMAD.MOV.U32 R5, RZ, RZ, R11 ;  /* 0x000000ffff051224 */ /* 0x000fe200078e000b */
[----:B------:R-:W-:Y:S01]  /*3310*/  BSSY B1, `(.L_x_61) ;  /* 0x0000008000017945 */ /* 0x000fe20003800000 */
[----:B------:R-:W-:Y:S01]  /*3320*/  FMUL R3, R4, R41 ;  /* 0x0000002904037220 */ /* 0x000fe20000400000 */
[----:B------:R-:W-:-:S03]  /*3330*/  @P1 IMAD.MOV.U32 R4, RZ, RZ, R10 ;  /* 0x000000ffff041224 */ /* 0x000fc600078e000a */
[----:B------:R-:W-:-:S05]  /*3340*/  FFMA R3, R38, R40, R3 ;  /* 0x0000002826037223 */ /* 0x000fca0000000003 */
[----:B------:R-:W-:-:S05]  /*3350*/  F2FP.BF16.F32.PACK_AB R3, RZ, R3 ;  /* 0x00000003ff03723e */ /* 0x000fca00000010ff */
[----:B------:R0:W-:Y:S01]  /*3360*/  @P1 STG.E.U16 desc[UR36][R4.64+0x30], R3 ;  /* 0x0000300304001986 */ /* 0x0001e2000c101524 */
[----:B------:R-:W-:Y:S05]  /*3370*/  @!P0 BRA `(.L_x_62) ;  /* 0x0000000000048947 */ /* 0x000fea0003800000 */
[----:B------:R2:W5:Y:S02]  /*3380*/  LDG.E.LTC128B.U16 R19, desc[UR36][R8.64+0x32] ;  /* 0x0000322408137981 */ /* 0x000564000c1e1520 */
.L_x_62:
[----:B------:R-:W-:Y:S05]  /*3390*/  BSYNC B1 ;  /* 0x0000000000017941 */ /* 0x000fea0003800000 */
.L_x_61:
[----:B------:R-:W-:Y:S05]  /*33a0*/  @!P0 BRA `(.L_x_63) ;  /* 0x0000000400508947 */ /* 0x000fea0003800000 */
[----:B-----5:R-:W-:-:S04]  /*33b0*/  IMAD.U32 R0, R19, 0x10000, RZ ;  /* 0x0001000013007824 */ /* 0x020fc800078e00ff */
[----:B------:R-:W-:-:S04]  /*33c0*/  FMUL R0, R0, R41 ;  /* 0x0000002900007220 */ /* 0x000fc80000400000 */
[----:B------:R-:W-:-:S05]  /*33d0*/  FFMA R0, R39, R40, R0 ;  /* 0x0000002827007223 */ /* 0x000fca0000000000 */
[----:B------:R-:W-:-:S05]  /*33e0*/  F2FP.BF16.F32.PACK_AB R0, RZ, R0 ;  /* 0x00000000ff00723e */ /* 0x000fca00000010ff */
[----:B------:R0:W-:Y:S01]  /*33f0*/  STG.E.U16 desc[UR36][R10.64+0x32], R0 ;  /* 0x000032000a007986 */ /* 0x0001e2000c101524 */
[----:B------:R-:W-:Y:S05]  /*3400*/  BRA `(.L_x_63) ;  /* 0x0000000400387947 */ /* 0x000fea0003800000 */
.L_x_34:
[----:B------:R-:W-:Y:S01]  /*3410*/  ISETP.GT.AND P2, PT, R3, 0x1, PT ;  /* 0x000000010300780c */ /* 0x000fe20003f44270 */
[----:B------:R-:W-:Y:S01]  /*3420*/  ULDC.64 UR4, c[0x0][0x5c0] ;  /* 0x0001700000047ab9 */ /* 0x000fe20000000a00 */
[-C--:B------:R-:W-:Y:S01]  /*3430*/  FMUL R24, R24, R40.reuse ;  /* 0x0000002818187220 */ /* 0x080fe20000400000 */
[----:B------:R-:W-:Y:S01]  /*3440*/  LEA R4, P4, R50, UR4, 0x1 ;  /* 0x0000000432047c11 */ /* 0x000fe2000f8808ff */
[-C--:B------:R-:W-:Y:S01]  /*3450*/  FMUL R25, R25, R40.reuse ;  /* 0x0000002819197220 */ /* 0x080fe20000400000 */
[----:B------:R-:W-:Y:S01]  /*3460*/  ISETP.GT.AND P0, PT, R0, RZ, P2 ;  /* 0x000000ff0000720c */ /* 0x000fe20001704270 */
[----:B------:R-:W-:Y:S01]  /*3470*/  FMUL R26, R26, R40 ;  /* 0x000000281a1a7220 */ /* 0x000fe20000400000 */
[----:B------:R-:W-:Y:S01]  /*3480*/  F2FP.BF16.F32.PACK_AB R24, RZ, R24 ;  /* 0x00000018ff18723e */ /* 0x000fe200000010ff */
[-C--:B------:R-:W-:Y:S01]  /*3490*/  FMUL R27, R27, R40.reuse ;  /* 0x000000281b1b7220 */ /* 0x080fe20000400000 */
[----:B------:R-:W-:Y:S01]  /*34a0*/  LEA.HI.X R5, R50, UR5, R63, 0x1, P4 ;  /* 0x0000000532057c11 */ /* 0x000fe2000a0f0c3f */
[-C--:B------:R-:W-:Y:S01]  /*34b0*/  FMUL R28, R28, R40.reuse ;  /* 0x000000281c1c7220 */ /* 0x080fe20000400000 */
[----:B------:R-:W-:Y:S01]  /*34c0*/  ISETP.GT.AND P4, PT, R3, 0x8, PT ;  /* 0x000000080300780c */ /* 0x000fe20003f84270 */
[-C--:B------:R-:W-:Y:S01]  /*34d0*/  FMUL R29, R29, R40.reuse ;  /* 0x000000281d1d7220 */ /* 0x080fe20000400000 */
[C---:B------:R-:W-:Y:S01]  /*34e0*/  ISETP.GT.AND P1, PT, R0.reuse, 0x8, P1 ;  /* 0x000000080000780c */ /* 0x040fe20000f24270 */
[----:B------:R-:W-:Y:S01]  /*34f0*/  @P3 STG.E.U16 desc[UR36][R4.64], R24 ;  /* 0x0000001804003986 */ /* 0x000fe2000c101524 */
[----:B------:R-:W-:Y:S01]  /*3500*/  ISETP.GT.AND P2, PT, R0, 0x8, P2 ;  /* 0x000000080000780c */ /* 0x000fe20001744270 */
[-C--:B------:R-:W-:Y:S01]  /*3510*/  FMUL R30, R30, R40.reuse ;  /* 0x000000281e1e7220 */ /* 0x080fe20000400000 */
[----:B------:R-:W-:Y:S01]  /*3520*/  F2FP.BF16.F32.PACK_AB R25, RZ, R25 ;  /* 0x00000019ff19723e */ /* 0x000fe200000010ff */
[-C--:B------:R-:W-:Y:S01]  /*3530*/  FMUL R31, R31, R40.reuse ;  /* 0x000000281f1f7220 */ /* 0x080fe20000400000 */
[----:B------:R-:W-:Y:S01]  /*3540*/  ISETP.GT.AND P5, PT, R0, RZ, P4 ;  /* 0x000000ff0000720c */ /* 0x000fe200027a4270 */
[----:B------:R-:W-:Y:S01]  /*3550*/  FMUL R32, R32, R40 ;  /* 0x0000002820207220 */ /* 0x000fe20000400000 */
[C---:B------:R-:W-:Y:S01]  /*3560*/  SHF.L.U64.HI R57, R56.reuse, 0x4, R57 ;  /* 0x0000000438397819 */ /* 0x040fe20000010239 */
[----:B------:R-:W-:Y:S01]  /*3570*/  @P0 STG.E.U16 desc[UR36][R4.64+0x2], R25 ;  /* 0x0000021904000986 */ /* 0x000fe2000c101524 */
[----:B------:R-:W-:Y:S01]  /*3580*/  LEA R6, P3, R56, R4, 0x4 ;  /* 0x0000000438067211 */ /* 0x000fe200078620ff */
[----:B------:R-:W-:Y:S01]  /*3590*/  FMUL R33, R33, R40 ;  /* 0x0000002821217220 */ /* 0x000fe20000400000 */
[----:B------:R-:W-:Y:S01]  /*35a0*/  F2FP.BF16.F32.PACK_AB R26, RZ, R26 ;  /* 0x0000001aff1a723e */ /* 0x000fe200000010ff */
[-C--:B------:R-:W-:Y:S01]  /*35b0*/  FMUL R34, R34, R40.reuse ;  /* 0x0000002822227220 */ /* 0x080fe20000400000 */
[----:B------:R-:W-:Y:S01]  /*35c0*/  ISETP.GT.AND P0, PT, R3, 0x9, PT ;  /* 0x000000090300780c */ /* 0x000fe20003f04270 */
[----:B------:R-:W-:Y:S01]  /*35d0*/  IMAD.X R7, R57, 0x1, R5, P3 ;  /* 0x0000000139077824 */ /* 0x000fe200018e0605 */
[----:B------:R-:W-:Y:S01]  /*35e0*/  F2FP.BF16.F32.PACK_AB R27, RZ, R27 ;  /* 0x0000001bff1b723e */ /* 0x000fe200000010ff */
[----:B------:R-:W-:Y:S01]  /*35f0*/  FMUL R35, R35, R40 ;  /* 0x0000002823237220 */ /* 0x000fe20000400000 */
[----:B------:R-:W-:Y:S01]  /*3600*/  F2FP.BF16.F32.PACK_AB R28, RZ, R28 ;  /* 0x0000001cff1c723e */ /* 0x000fe200000010ff */
[-C--:B------:R-:W-:Y:S01]  /*3610*/  FMUL R36, R36, R40.reuse ;  /* 0x0000002824247220 */ /* 0x080fe20000400000 */
[C---:B------:R-:W-:Y:S01]  /*3620*/  ISETP.GT.AND P3, PT, R0.reuse, RZ, P0 ;  /* 0x000000ff0000720c */ /* 0x040fe20000764270 */
[----:B------:R-:W-:Y:S01]  /*3630*/  @P1 STG.E.U16 desc[UR36][R6.64], R26 ;  /* 0x0000001a06001986 */ /* 0x000fe2000c101524 */
[----:B------:R-:W-:Y:S01]  /*3640*/  ISETP.GT.AND P4, PT, R0, 0x8, P4 ;  /* 0x000000080000780c */ /* 0x000fe20002784270 */
[----:B------:R-:W-:Y:S01]  /*3650*/  FMUL R37, R37, R40 ;  /* 0x0000002825257220 */ /* 0x000fe20000400000 */
[----:B------:R-:W-:Y:S01]  /*3660*/  F2FP.BF16.F32.PACK_AB R29, RZ, R29 ;  /* 0x0000001dff1d723e */ /* 0x000fe200000010ff */
[----:B------:R-:W-:Y:S01]  /*3670*/  @P2 STG.E.U16 desc[UR36][R6.64+0x2], R27 ;  /* 0x0000021b06002986 */ /* 0x000fe2000c101524 */
[----:B------:R-:W-:Y:S01]  /*3680*/  F2FP.BF16.F32.PACK_AB R30, RZ, R30 ;  /* 0x0000001eff1e723e */ /* 0x000fe200000010ff */
[-C--:B------:R-:W-:Y:S01]  /*3690*/  FMUL R38, R38, R40.reuse ;  /* 0x0000002826267220 */ /* 0x080fe20000400000 */
[----:B------:R-:W-:Y:S01]  /*36a0*/  F2FP.BF16.F32.PACK_AB R31, RZ, R31 ;  /* 0x0000001fff1f723e */ /* 0x000fe200000010ff */
[----:B------:R-:W-:Y:S01]  /*36b0*/  @P5 STG.E.U16 desc[UR36][R4.64+0x10], R28 ;  /* 0x0000101c04005986 */ /* 0x000fe2000c101524 */
[----:B------:R-:W-:Y:S01]  /*36c0*/  ISETP.GT.AND P5, PT, R0, 0x8, P0 ;  /* 0x000000080000780c */ /* 0x000fe200007a4270 */
[----:B------:R-:W-:Y:S01]  /*36d0*/  FMUL R39, R39, R40 ;  /* 0x0000002827277220 */ /* 0x000fe20000400000 */
[C---:B------:R-:W-:Y:S01]  /*36e0*/  ISETP.GT.AND P2, PT, R3.reuse, 0x11, PT ;  /* 0x000000110300780c */ /* 0x040fe20003f44270 */
[----:B------:R-:W-:Y:S01]  /*36f0*/  @P3 STG.E.U16 desc[UR36][R4.64+0x12], R29 ;  /* 0x0000121d04003986 */ /* 0x000fe2000c101524 */
[----:B------:R-:W-:-:S02]  /*3700*/  ISETP.GT.AND P3, PT, R3, 0x10, PT ;  /* 0x000000100300780c */ /* 0x000fc40003f64270 */
[----:B------:R-:W-:Y:S01]  /*3710*/  F2FP.BF16.F32.PACK_AB R32, RZ, R32 ;  /* 0x00000020ff20723e */ /* 0x000fe200000010ff */
[----:B------:R-:W-:Y:S01]  /*3720*/  @P4 STG.E.U16 desc[UR36][R6.64+0x10], R30 ;  /* 0x0000101e06004986 */ /* 0x000fe2000c101524 */
[C---:B------:R-:W-:Y:S02]  /*3730*/  ISETP.GT.AND P4, PT, R0.reuse, RZ, P2 ;  /* 0x000000ff0000720c */ /* 0x040fe40001784270 */
[----:B------:R-:W-:Y:S02]  /*3740*/  F2FP.BF16.F32.PACK_AB R33, RZ, R33 ;  /* 0x00000021ff21723e */ /* 0x000fe400000010ff */
[C---:B------:R-:W-:Y:S01]  /*3750*/  ISETP.GT.AND P1, PT, R3.reuse, 0x18, PT ;  /* 0x000000180300780c */ /* 0x040fe20003f24270 */
[----:B------:R-:W-:Y:S01]  /*3760*/  @P5 STG.E.U16 desc[UR36][R6.64+0x12], R31 ;  /* 0x0000121f06005986 */ /* 0x000fe2000c101524 */
[----:B------:R-:W-:Y:S02]  /*3770*/  ISETP.GT.AND P5, PT, R0, RZ, P3 ;  /* 0x000000ff0000720c */ /* 0x000fe40001fa4270 */
[----:B------:R-:W-:-:S02]  /*3780*/  ISETP.GT.AND P0, PT, R3, 0x19, PT ;  /* 0x000000190300780c */ /* 0x000fc40003f04270 */
[C---:B------:R-:W-:Y:S02]  /*3790*/  ISETP.GT.AND P3, PT, R0.reuse, 0x8, P3 ;  /* 0x000000080000780c */ /* 0x040fe40001f64270 */
[C---:B------:R-:W-:Y:S02]  /*37a0*/  ISETP.GT.AND P2, PT, R0.reuse, 0x8, P2 ;  /* 0x000000080000780c */ /* 0x040fe40001744270 */
[----:B------:R-:W-:Y:S02]  /*37b0*/  F2FP.BF16.F32.PACK_AB R34, RZ, R34 ;  /* 0x00000022ff22723e */ /* 0x000fe400000010ff */
[----:B------:R-:W-:Y:S02]  /*37c0*/  F2FP.BF16.F32.PACK_AB R35, RZ, R35 ;  /* 0x00000023ff23723e */ /* 0x000fe400000010ff */
[----:B------:R-:W-:Y:S01]  /*37d0*/  F2FP.BF16.F32.PACK_AB R36, RZ, R36 ;  /* 0x00000024ff24723e */ /* 0x000fe200000010ff */
[----:B------:R-:W-:Y:S01]  /*37e0*/  @P5 STG.E.U16 desc[UR36][R4.64+0x20], R32 ;  /* 0x0000202004005986 */ /* 0x000fe2000c101524 */
[----:B------:R-:W-:-:S02]  /*37f0*/  ISETP.GT.AND P5, PT, R0, RZ, P0 ;  /* 0x000000ff0000720c */ /* 0x000fc400007a4270 */
[C---:B------:R-:W-:Y:S01]  /*3800*/  ISETP.GT.AND P0, PT, R0.reuse, 0x8, P0 ;  /* 0x000000080000780c */ /* 0x040fe20000704270 */
[----:B------:R-:W-:Y:S01]  /*3810*/  @P4 STG.E.U16 desc[UR36][R4.64+0x22], R33 ;  /* 0x0000222104004986 */ /* 0x000fe2000c101524 */
[C---:B------:R-:W-:Y:S02]  /*3820*/  ISETP.GT.AND P4, PT, R0.reuse, RZ, P1 ;  /* 0x000000ff0000720c */ /* 0x040fe40000f84270 */
[----:B------:R-:W-:Y:S01]  /*3830*/  ISETP.GT.AND P1, PT, R0, 0x8, P1 ;  /* 0x000000080000780c */ /* 0x000fe20000f24270 */
[----:B------:R-:W-:Y:S01]  /*3840*/  @P3 STG.E.U16 desc[UR36][R6.64+0x20], R34 ;  /* 0x0000202206003986 */ /* 0x000fe2000c101524 */
[----:B------:R-:W-:Y:S02]  /*3850*/  F2FP.BF16.F32.PACK_AB R37, RZ, R37 ;  /* 0x00000025ff25723e */ /* 0x000fe400000010ff */
[----:B------:R-:W-:Y:S01]  /*3860*/  F2FP.BF16.F32.PACK_AB R38, RZ, R38 ;  /* 0x00000026ff26723e */ /* 0x000fe200000010ff */
[----:B------:R-:W-:Y:S01]  /*3870*/  @P2 STG.E.U16 desc[UR36][R6.64+0x22], R35 ;  /* 0x0000222306002986 */ /* 0x000fe2000c101524 */
[----:B------:R-:W-:-:S05]  /*3880*/  F2FP.BF16.F32.PACK_AB R39, RZ, R39 ;  /* 0x00000027ff27723e */ /* 0x000fca00000010ff */
[----:B------:R-:W-:Y:S04]  /*3890*/  @P4 STG.E.U16 desc[UR36][R4.64+0x30], R36 ;  /* 0x0000302404004986 */ /* 0x000fe8000c101524 */
[----:B------:R0:W-:Y:S02]  /*38a0*/  @P5 STG.E.U16 desc[UR36][R4.64+0x32], R37 ;  /* 0x0000322504005986 */ /* 0x0001e4000c101524 */
[----:B0-----:R-:W-:Y:S02]  /*38b0*/  @P1 IMAD.MOV.U32 R4, RZ, RZ, R6 ;  /* 0x000000ffff041224 */ /* 0x001fe400078e0006 */
[----:B------:R-:W-:-:S05]  /*38c0*/  @P1 IMAD.MOV.U32 R5, RZ, RZ, R7 ;  /* 0x000000ffff051224 */ /* 0x000fca00078e0007 */
[----:B------:R0:W-:Y:S04]  /*38d0*/  @P1 STG.E.U16 desc[UR36][R4.64+0x30], R38 ;  /* 0x0000302604001986 */ /* 0x0001e8000c101524 */
[----:B------:R0:W-:Y:S02]  /*38e0*/  @P0 STG.E.U16 desc[UR36][R6.64+0x32], R39 ;  /* 0x0000322706000986 */ /* 0x0001e4000c101524 */
.L_x_63:
[----:B------:R-:W-:Y:S05]  /*38f0*/  BSYNC B0 ;  /* 0x0000000000007941 */ /* 0x000fea0003800000 */
.L_x_33:
[----:B0-----:R-:W2:Y:S01]  /*3900*/  LDL.64 R4, [R1] ;  /* 0x0000000001047983 */ /* 0x001ea20000100a00 */
[----:B------:R-:W-:Y:S01]  /*3910*/  ULDC.64 UR4, c[0x0][0x650] ;  /* 0x0001940000047ab9 */ /* 0x000fe20000000a00 */
[----:B------:R0:W-:Y:S01]  /*3920*/  SYNCS.ARRIVE.TRANS64.A1T0 RZ, [R48+UR47], RZ ;  /* 0x000000ff30ff79a7 */ /* 0x0001e2000810002f */
[----:B------:R-:W-:Y:S01]  /*3930*/  PRMT R0, RZ, 0x7610, R0 ;  /* 0x00007610ff007816 */ /* 0x000fe20000000000 */
[----:B-----5:R-:W-:Y:S02]  /*3940*/  IMAD.MOV.U32 R19, RZ, RZ, -0x1 ;  /* 0xffffffffff137424 */ /* 0x020fe400078e00ff */
[----:B------:R-:W-:Y:S02]  /*3950*/  IMAD.MOV.U32 R22, RZ, RZ, -0x1 ;  /* 0xffffffffff167424 */ /* 0x000fe400078e00ff */
[----:B------:R-:W-:Y:S01]  /*3960*/  IMAD.MOV.U32 R17, RZ, RZ, -0x1 ;  /* 0xffffffffff117424 */ /* 0x000fe200078e00ff */
[----:B--2---:R-:W-:-:S04]  /*3970*/  LEA R18, P0, R4, R18, 0x1 ;  /* 0x0000001204127211 */ /* 0x004fc800078008ff */
[----:B------:R-:W-:Y:S02]  /*3980*/  LEA.HI.X R2, R4, R2, R23, 0x1, P0 ;  /* 0x0000000204027211 */ /* 0x000fe400000f0c17 */
[----:B------:R-:W-:-:S04]  /*3990*/  ISETP.GE.U32.AND P0, PT, R18, UR4, PT ;  /* 0x0000000412007c0c */ /* 0x000fc8000bf06070 */
[----:B------:R-:W-:-:S13]  /*39a0*/  ISETP.GE.U32.AND.EX P0, PT, R2, UR5, PT, P0 ;  /* 0x0000000502007c0c */ /* 0x000fda000bf06100 */
[----:B0-----:R-:W-:Y:S05]  /*39b0*/  @P0 BRA `(.L_x_64) ;  /* 0x00000004006c0947 */ /* 0x001fea0003800000 */
[----:B------:R-:W0:Y:S01]  /*39c0*/  S2R R12, SR_CTAID.X ;  /* 0x00000000000c7919 */ /* 0x000e220000002500 */
[----:B------:R-:W2:Y:S01]  /*39d0*/  LDC.64 R10, c[0x0][0x628] ;  /* 0x00018a00ff0a7b82 */ /* 0x000ea20000000a00 */
[----:B------:R-:W-:Y:S01]  /*39e0*/  ULDC UR4, c[0x0][0x150] ;  /* 0x0000540000047ab9 */ /* 0x000fe20000000800 */
[----:B-1-34-:R-:W-:Y:S01]  /*39f0*/  IMAD.MOV.U32 R8, RZ, RZ, R18 ;  /* 0x000000ffff087224 */ /* 0x01afe200078e0012 */
[----:B------:R-:W1:Y:S01]  /*3a00*/  S2R R20, SR_CTAID.Y ;  /* 0x0000000000147919 */ /* 0x000e620000002600 */
[----:B------:R-:W-:-:S04]  /*3a10*/  IMAD.MOV.U32 R9, RZ, RZ, R2 ;  /* 0x000000ffff097224 */ /* 0x000fc800078e0002 */
[----:B------:R-:W3:Y:S08]  /*3a20*/  LDC R21, c[0x0][0x144] ;  /* 0x00005100ff157b82 */ /* 0x000ef00000000800 */
[----:B------:R-:W4:Y:S08]  /*3a30*/  LDC R0, c[0x0][0x630] ;  /* 0x00018c00ff007b82 */ /* 0x000f300000000800 */
[----:B------:R-:W1:Y:S01]  /*3a40*/  LDC.64 R14, c[0x0][0x620] ;  /* 0x00018800ff0e7b82 */ /* 0x000e620000000a00 */
[----:B--2---:R-:W-:-:S04]  /*3a50*/  ISETP.NE.U32.AND P0, PT, R10, RZ, PT ;  /* 0x000000ff0a00720c */ /* 0x004fc80003f05070 */
[----:B------:R-:W-:Y:S02]  /*3a60*/  ISETP.NE.AND.EX P0, PT, R11, RZ, PT, P0 ;  /* 0x000000ff0b00720c */ /* 0x000fe40003f05300 */
[----:B0-----:R-:W-:-:S05]  /*3a70*/  I2FP.F32.U32 R3, R12 ;  /* 0x0000000c00037245 */ /* 0x001fca0000201000 */
[----:B------:R-:W-:-:S04]  /*3a80*/  FMUL R3, R3, UR4 ;  /* 0x0000000403037c20 */ /* 0x000fc80008400000 */
[----:B------:R0:W2:Y:S02]  /*3a90*/  F2I.U32.TRUNC.NTZ R19, R3 ;  /* 0x0000000300137305 */ /* 0x0000a4000020f000 */
[----:B---34-:R-:W-:Y:S05]  /*3aa0*/  @!P0 BRA `(.L_x_65) ;  /* 0x0000000000288947 */ /* 0x018fea0003800000 */
        /* <DEDUP_REMOVED lines=10> */
.L_x_65:
[----:B------:R-:W3:Y:S01]  /*3b50*/  LDC.64 R26, c[0x0][0x640] ;  /* 0x00019000ff1a7b82 */ /* 0x000ee20000000a00 */
[-C--:B------:R-:W-:Y:S01]  /*3b60*/  SHF.R.U64 R17, R8, R0.reuse, R9 ;  /* 0x0000000008117219 */ /* 0x080fe20000001209 */
[----:B--2---:R-:W-:Y:S01]  /*3b70*/  IMAD.MOV R7, RZ, RZ, -R19 ;  /* 0x000000ffff077224 */ /* 0x004fe200078e0a13 */
[----:B------:R-:W-:Y:S01]  /*3b80*/  SHF.R.U32.HI R0, RZ, R0, R9 ;  /* 0x00000000ff007219 */ /* 0x000fe20000011609 */
[----:B------:R-:W-:Y:S01]  /*3b90*/  IMAD.MOV.U32 R19, RZ, RZ, R2 ;  /* 0x000000ffff137224 */ /* 0x000fe200078e0002 */
[----:B0-----:R-:W-:Y:S01]  /*3ba0*/  IADD3 R3, P0, RZ, -R17, RZ ;  /* 0x80000011ff037210 */ /* 0x001fe20007f1e0ff */
[----:B------:R-:W-:Y:S01]  /*3bb0*/  IMAD R22, R21, R7, R12 ;  /* 0x0000000715167224 */ /* 0x000fe200078e020c */
[----:B------:R-:W-:Y:S01]  /*3bc0*/  ULDC UR4, c[0x0][0x154] ;  /* 0x0000550000047ab9 */ /* 0x000fe20000000800 */
[----:B------:R-:W0:Y:S01]  /*3bd0*/  LDC R6, c[0x0][0x618] ;  /* 0x00018600ff067b82 */ /* 0x000e220000000800 */
[----:B------:R-:W-:Y:S02]  /*3be0*/  IMAD.MOV.U32 R7, RZ, RZ, 0x1 ;  /* 0x00000001ff077424 */ /* 0x000fe400078e00ff */
[----:B------:R-:W-:-:S04]  /*3bf0*/  IMAD.X R5, RZ, RZ, ~R0, P0 ;  /* 0x000000ffff057224 */ /* 0x000fc800000e0e00 */
[-C--:B-1----:R-:W-:Y:S01]  /*3c00*/  IMAD R0, R5, R14.reuse, RZ ;  /* 0x0000000e05007224 */ /* 0x082fe200078e02ff */
[----:B------:R-:W1:Y:S01]  /*3c10*/  LDC R8, c[0x0][0x608] ;  /* 0x00018200ff087b82 */ /* 0x000e620000000800 */
[----:B------:R-:W-:-:S04]  /*3c20*/  IMAD.WIDE.U32 R4, R3, R14, R18 ;  /* 0x0000000e03047225 */ /* 0x000fc800078e0012 */
[----:B------:R-:W-:Y:S01]  /*3c30*/  IMAD R3, R3, R15, R0 ;  /* 0x0000000f03037224 */ /* 0x000fe200078e0200 */
[----:B------:R-:W-:Y:S02]  /*3c40*/  I2FP.F32.U32 R0, R20 ;  /* 0x0000001400007245 */ /* 0x000fe40000201000 */
[----:B------:R-:W2:Y:S01]  /*3c50*/  LDC R24, c[0x0][0x658] ;  /* 0x00019600ff187b82 */ /* 0x000ea20000000800 */
[----:B------:R-:W-:Y:S01]  /*3c60*/  IMAD.IADD R3, R5, 0x1, R3 ;  /* 0x0000000105037824 */ /* 0x000fe200078e0203 */
[----:B---3--:R-:W-:Y:S01]  /*3c70*/  ISETP.NE.U32.AND P0, PT, R26, RZ, PT ;  /* 0x000000ff1a00720c */ /* 0x008fe20003f05070 */
[----:B------:R-:W-:Y:S01]  /*3c80*/  FMUL R0, R0, UR4 ;  /* 0x0000000400007c20 */ /* 0x000fe20008400000 */
[----:B------:R-:W-:Y:S02]  /*3c90*/  IMAD.MOV.U32 R5, RZ, RZ, -0x1 ;  /* 0xffffffffff057424 */ /* 0x000fe400078e00ff */
[----:B------:R-:W-:Y:S01]  /*3ca0*/  ISETP.NE.AND.EX P0, PT, R27, RZ, PT, P0 ;  /* 0x000000ff1b00720c */ /* 0x000fe20003f05300 */
[----:B------:R3:W4:Y:S01]  /*3cb0*/  F2I.U32.TRUNC.NTZ R13, R0 ;  /* 0x00000000000d7305 */ /* 0x000722000020f000 */
[----:B------:R-:W3:Y:S01]  /*3cc0*/  LDC R15, c[0x0][0x148] ;  /* 0x00005200ff0f7b82 */ /* 0x000ee20000000800 */
[----:B0-----:R-:W-:-:S02]  /*3cd0*/  SHF.R.U64 R12, R4, R6, R3 ;  /* 0x00000006040c7219 */ /* 0x001fc40000001203 */
[----:B------:R-:W-:-:S05]  /*3ce0*/  SHF.R.U32.HI R3, RZ, R6, R3 ;  /* 0x00000006ff037219 */ /* 0x000fca0000011603 */
[----:B------:R-:W0:Y:S01]  /*3cf0*/  LDC R21, c[0x0][0x600] ;  /* 0x00018000ff157b82 */ /* 0x000e220000000800 */
[-CC-:B-1----:R-:W-:Y:S02]  /*3d00*/  SHF.R.U64 R10, R12, R8.reuse, R3.reuse ;  /* 0x000000080c0a7219 */ /* 0x182fe40000001203 */
[----:B------:R-:W-:-:S05]  /*3d10*/  SHF.R.U32.HI R3, RZ, R8, R3 ;  /* 0x00000008ff037219 */ /* 0x000fca0000011603 */
[----:B------:R-:W1:Y:S01]  /*3d20*/  LDC R25, c[0x0][0x648] ;  /* 0x00019200ff197b82 */ /* 0x000e620000000800 */
[-C--:B--2---:R-:W-:Y:S02]  /*3d30*/  SHF.L.U32 R4, R5, R24.reuse, RZ ;  /* 0x0000001805047219 */ /* 0x084fe400000006ff */
[-CC-:B------:R-:W-:Y:S02]  /*3d40*/  SHF.R.U64 R14, R10, R24.reuse, R3.reuse ;  /* 0x000000180a0e7219 */ /* 0x180fe40000001203 */
[----:B------:R-:W-:Y:S02]  /*3d50*/  SHF.R.U32.HI R5, RZ, R24, R3 ;  /* 0x00000018ff057219 */ /* 0x000fe40000011603 */
[----:B------:R-:W-:Y:S01]  /*3d60*/  LOP3.LUT R19, RZ, R4, RZ, 0x33, !PT ;  /* 0x00000004ff137212 */ /* 0x000fe200078e33ff */
[----:B------:R-:W2:Y:S01]  /*3d70*/  LDC R28, c[0x0][0x638] ;  /* 0x00018e00ff1c7b82 */ /* 0x000ea20000000800 */
[----:B------:R-:W-:Y:S01]  /*3d80*/  SHF.L.U32 R24, R7, R24, RZ ;  /* 0x0000001807187219 */ /* 0x000fe200000006ff */
[----:B------:R-:W-:-:S06]  /*3d90*/  IMAD.MOV.U32 R4, RZ, RZ, R14 ;  /* 0x000000ffff047224 */ /* 0x000fcc00078e000e */
[----:B------:R-:W0:Y:S01]  /*3da0*/  LDC R29, c[0x0][0x610] ;  /* 0x00018400ff1d7b82 */ /* 0x000e220000000800 */
[----:B----4-:R-:W-:Y:S05]  /*3db0*/  @!P0 BRA `(.L_x_66) ;  /* 0x0000000000288947 */ /* 0x010fea0003800000 */
[----:B------:R-:W4:Y:S02]  /*3dc0*/  LDC R3, c[0x0][0x64c] ;  /* 0x00019300ff037b82 */ /* 0x000f240000000800 */
[----:B----4-:R-:W-:-:S05]  /*3dd0*/  IADD3 R3, P0, R14, R3, RZ ;  /* 0x000000030e037210 */ /* 0x010fca0007f1e0ff */
        /* <DEDUP_REMOVED lines=8> */
.L_x_66:
[----:B------:R-:W4:Y:S01]  /*3e60*/  LDC R3, c[0x0][0x65c] ;  /* 0x00019700ff037b82 */ /* 0x000f220000000800 */
[----:B-1-3--:R-:W-:Y:S01]  /*3e70*/  SHF.R.U64 R0, R4, R25, R5 ;  /* 0x0000001904007219 */ /* 0x00afe20000001205 */
[----:B0-----:R-:W-:Y:S01]  /*3e80*/  VIADD R5, R21, 0xffffffff ;  /* 0xffffffff15057836 */ /* 0x001fe20000000000 */
[----:B------:R-:W-:Y:S01]  /*3e90*/  LOP3.LUT R19, R10, R19, RZ, 0xc0, !PT ;  /* 0x000000130a137212 */ /* 0x000fe200078ec0ff */
[----:B------:R-:W-:-:S03]  /*3ea0*/  IMAD.MOV R13, RZ, RZ, -R13 ;  /* 0x000000ffff0d7224 */ /* 0x000fc600078e0a0d */
[----:B------:R-:W-:Y:S01]  /*3eb0*/  LOP3.LUT R5, R12, R5, RZ, 0xc0, !PT ;  /* 0x000000050c057212 */ /* 0x000fe200078ec0ff */
[----:B------:R-:W-:Y:S01]  /*3ec0*/  IMAD R19, R24, R0, R19 ;  /* 0x0000000018137224 */ /* 0x000fe200078e0213 */
[----:B----4-:R-:W-:Y:S01]  /*3ed0*/  ISETP.NE.AND P0, PT, R3, 0x1, PT ;  /* 0x000000010300780c */ /* 0x010fe20003f05270 */
[----:B------:R-:W-:-:S04]  /*3ee0*/  IMAD.MOV R3, RZ, RZ, -R0 ;  /* 0x000000ffff037224 */ /* 0x000fc800078e0a00 */
[----:B--2---:R-:W-:Y:S02]  /*3ef0*/  IMAD R0, R3, R28, R14 ;  /* 0x0000001c03007224 */ /* 0x004fe400078e020e */
[----:B------:R-:W-:Y:S02]  /*3f00*/  IMAD.MOV.U32 R3, RZ, RZ, 0x1 ;  /* 0x00000001ff037424 */ /* 0x000fe400078e00ff */
[----:B------:R-:W-:-:S03]  /*3f10*/  IMAD R4, R0, R21, R5 ;  /* 0x0000001500047224 */ /* 0x000fc600078e0205 */
[----:B------:R-:W-:Y:S01]  /*3f20*/  PRMT R0, R3, 0x7610, R0 ;  /* 0x0000761003007816 */ /* 0x000fe20000000000 */
[----:B------:R-:W-:-:S04]  /*3f30*/  @P0 IMAD R22, R15, R13, R20 ;  /* 0x0000000d0f160224 */ /* 0x000fc800078e0214 */
[----:B------:R-:W-:-:S05]  /*3f40*/  IMAD R19, R19, R29, R22 ;  /* 0x0000001d13137224 */ /* 0x000fca00078e0216 */
[----:B------:R-:W-:Y:S02]  /*3f50*/  SEL R22, R4, R19, !P0 ;  /* 0x0000001304167207 */ /* 0x000fe40004000000 */
[----:B------:R-:W-:-:S07]  /*3f60*/  SEL R19, R19, R4, !P0 ;  /* 0x0000000413137207 */ /* 0x000fce0004000000 */
.L_x_64:
[----:B------:R-:W-:Y:S02]  /*3f70*/  LOP3.LUT P0, RZ, R0, 0xff, RZ, 0xc0, !PT ;  /* 0x000000ff00ff7812 */ /* 0x000fe4000780c0ff */
[----:B------:R-:W-:-:S11]  /*3f80*/  LOP3.LUT R53, R53, 0x1, RZ, 0x3c, !PT ;  /* 0x0000000135357812 */ /* 0x000fd600078e3cff */
[----:B------:R-:W-:Y:S05]  /*3f90*/  @P0 BRA `(.L_x_67) ;  /* 0xffffffdc00880947 */ /* 0x000fea000383ffff */
[----:B------:R-:W-:Y:S05]  /*3fa0*/  EXIT ;  /* 0x000000000000794d */ /* 0x000fea0003800000 */
.L_x_14:
[----:B------:R-:W-:-:S08]  /*3fb0*/  ISETP.NE.AND P0, PT, R0, RZ, PT ;  /* 0x000000ff0000720c */ /* 0x000fd00003f05270 */
[----:B0-----:R-:W0:-:S00]  /*3fc0*/  USETMAXREG.DEALLOC.CTAPOOL 0x28 ;  /* 0x00000028000079c8 */ /* 0x001e0000080e0500 */
[----:B------:R-:W-:Y:S05]  /*3fd0*/  @P0 EXIT ;  /* 0x000000000000094d */ /* 0x000fea0003800000 */
[----:B0-----:R-:W-:Y:S01]  /*3fe0*/  LOP3.LUT P0, RZ, R8, 0xff, RZ, 0xc0, !PT ;  /* 0x000000ff08ff7812 */ /* 0x001fe2000780c0ff */
[----:B------:R-:W-:Y:S02]  /*3ff0*/  IMAD.MOV.U32 R0, RZ, RZ, 0x1 ;  /* 0x00000001ff007424 */ /* 0x000fe400078e00ff */
[----:B------:R-:W-:-:S10]  /*4000*/  IMAD.MOV.U32 R8, RZ, RZ, RZ ;  /* 0x000000ffff087224 */ /* 0x000fd400078e00ff */
[----:B------:R-:W-:Y:S05]  /*4010*/  @!P0 BRA `(.L_x_68) ;  /* 0x0000000c00188947 */ /* 0x000fea0003800000 */
[----:B------:R-:W-:Y:S01]  /*4020*/  LOP3.LUT P0, RZ, R4, 0x1f, RZ, 0xc0, !PT ;  /* 0x0000001f04ff7812 */ /* 0x000fe2000780c0ff */
[----:B------:R-:W-:Y:S01]  /*4030*/  ULDC UR5, c[0x0][0x658] ;  /* 0x0001960000057ab9 */ /* 0x000fe20000000800 */
[----:B------:R-:W-:Y:S01]  /*4040*/  UMOV UR6, 0xffffffff ;  /* 0xffffffff00067882 */ /* 0x000fe20000000000 */
[----:B------:R-:W-:Y:S01]  /*4050*/  BSSY B0, `(.L_x_68) ;  /* 0x00000c2000007945 */ /* 0x000fe20003800000 */
[----:B------:R-:W-:Y:S01]  /*4060*/  USHF.L.U32 UR6, UR6, UR5, URZ ;  /* 0x0000000506067299 */ /* 0x000fe2000800063f */
[C---:B------:R-:W-:Y:S01]  /*4070*/  ISETP.NE.AND P2, PT, R3.reuse, RZ, PT ;  /* 0x000000ff0300720c */ /* 0x040fe20003f45270 */
[----:B------:R-:W-:Y:S01]  /*4080*/  IMAD.MOV.U32 R9, RZ, RZ, 0x1 ;  /* 0x00000001ff097424 */ /* 0x000fe200078e00ff */
[----:B------:R-:W-:Y:S01]  /*4090*/  ISETP.NE.OR P0, PT, R3, RZ, !P0 ;  /* 0x000000ff0300720c */ /* 0x000fe20004705670 */
[----:B------:R-:W-:Y:S01]  /*40a0*/  IMAD.MOV.U32 R0, RZ, RZ, 0x1 ;  /* 0x00000001ff007424 */ /* 0x000fe200078e00ff */
[----:B------:R-:W-:Y:S01]  /*40b0*/  LOP3.LUT R3, R16, 0x2, RZ, 0xfc, !PT ;  /* 0x0000000210037812 */ /* 0x000fe200078efcff */
[----:B------:R-:W-:Y:S01]  /*40c0*/  IMAD.MOV.U32 R8, RZ, RZ, RZ ;  /* 0x000000ffff087224 */ /* 0x000fe200078e00ff */
[----:B------:R-:W-:Y:S01]  /*40d0*/  ULDC UR4, c[0x0][0x600] ;  /* 0x0001800000047ab9 */ /* 0x000fe20000000800 */
[----:B------:R-:W-:Y:S01]  /*40e0*/  UMOV UR7, 0x1 ;  /* 0x0000000100077882 */ /* 0x000fe20000000000 */
[----:B------:R-:W-:-:S02]  /*40f0*/  UIADD3 UR19, UR40, 0x1, URZ ;  /* 0x0000000128137890 */ /* 0x000fc4000fffe03f */
[----:B------:R-:W-:Y:S02]  /*4100*/  UIADD3 UR15, UR4, -0x1, URZ ;  /* 0xffffffff040f7890 */ /* 0x000fe4000fffe03f */
[----:B------:R-:W-:Y:S02]  /*4110*/  USHF.L.U32 UR17, UR7, UR5, URZ ;  /* 0x0000000507117299 */ /* 0x000fe4000800063f */
[----:B------:R-:W-:Y:S01]  /*4120*/  ULOP3.LUT UR16, URZ, UR6, URZ, 0x33, !UPT ;  /* 0x000000063f107292 */ /* 0x000fe2000f8e333f */
[----:B------:R-:W-:-:S11]  /*4130*/  ULDC.64 UR20, c[0x0][0x198] ;  /* 0x0000660000147ab9 */ /* 0x000fd60000000a00 */
.L_x_80:
[----:B------:R-:W-:-:S03]  /*4140*/  UMOV UR4, 0xffffffff ;  /* 0xffffffff00047882 */ /* 0x000fc60000000000 */
[----:B------:R-:W-:Y:S05]  /*4150*/  BRA.DIV UR4, `(.L_x_69) ;  /* 0x0000001204007947 */ /* 0x000fea000b800000 */
[----:B------:R-:W-:-:S13]  /*4160*/  ELECT P6, URZ, PT ;  /* 0x00000000003f782f */ /* 0x000fda00038c0000 */
.L_x_94:
[----:B------:R-:W0:Y:S01]  /*4170*/  LDC R4, c[0x0][0x28c] ;  /* 0x0000a300ff047b82 */ /* 0x000e220000000800 */
[----:B------:R-:W-:Y:S01]  /*4180*/  BSSY B1, `(.L_x_70) ;  /* 0x0000037000017945 */ /* 0x000fe20003800000 */
[----:B0-----:R-:W-:-:S13]  /*4190*/  ISETP.LT.OR P6, PT, R4, 0x1, !P6 ;  /* 0x000000010400780c */ /* 0x001fda00077c1670 */
[----:B------:R-:W-:Y:S05]  /*41a0*/  @P6 BRA `(.L_x_71) ;  /* 0x0000000000d06947 */ /* 0x000fea0003800000 */
[----:B------:R-:W-:Y:S02]  /*41b0*/  IMAD.SHL.U32 R22, R22, 0x20, RZ ;  /* 0x0000002016167824 */ /* 0x000fe400078e00ff */
[----:B------:R-:W-:Y:S02]  /*41c0*/  IMAD.SHL.U32 R19, R19, 0x40, RZ ;  /* 0x0000004013137824 */ /* 0x000fe400078e00ff */
[----:B------:R-:W-:Y:S02]  /*41d0*/  IMAD.MOV.U32 R12, RZ, RZ, RZ ;  /* 0x000000ffff0c7224 */ /* 0x000fe400078e00ff */
[----:B------:R-:W-:Y:S02]  /*41e0*/  IMAD.U32 R13, RZ, RZ, UR19 ;  /* 0x00000013ff0d7e24 */ /* 0x000fe4000f8e00ff */
[----:B------:R-:W-:Y:S02]  /*41f0*/  IMAD.MOV.U32 R4, RZ, RZ, R0 ;  /* 0x000000ffff047224 */ /* 0x000fe400078e0000 */
[----:B------:R-:W-:-:S07]  /*4200*/  IMAD.MOV.U32 R5, RZ, RZ, R8 ;  /* 0x000000ffff057224 */ /* 0x000fce00078e0008 */
.L_x_75:
[----:B------:R-:W0:Y:S01]  /*4210*/  S2R R7, SR_CgaCtaId ;  /* 0x0000000000077919 */ /* 0x000e220000008800 */
[----:B------:R-:W-:-:S04]  /*4220*/  MOV R6, 0x400 ;  /* 0x0000040000067802 */ /* 0x000fc80000000f00 */
[----:B0-----:R-:W-:Y:S02]  /*4230*/  LEA R10, R7, R6, 0x18 ;  /* 0x00000006070a7211 */ /* 0x001fe400078ec0ff */
[----:B------:R-:W-:Y:S01]  /*4240*/  SHF.L.U32 R6, R4, 0x1f, RZ ;  /* 0x0000001f04067819 */ /* 0x000fe200000006ff */
[----:B------:R-:W0:Y:S02]  /*4250*/  @!P2 LDC R7, c[0x0][0x500] ;  /* 0x00014000ff07ab82 */ /* 0x000e240000000800 */
[----:B------:R-:W-:-:S04]  /*4260*/  IMAD R11, R5, 0x8, R10 ;  /* 0x00000008050b7824 */ /* 0x000fc800078e020a */
[----:B------:R-:W1:Y:S02]  /*4270*/  SYNCS.PHASECHK.TRANS64.TRYWAIT P1, [R11+URZ+0x258], R6 ;  /* 0x000258060b0075a7 */ /* 0x000e64000802017f */
[----:B-1----:R-:W-:Y:S05]  /*4280*/  @!P1 BRA `(.L_x_72) ;  /* 0x0000000c00d49947 */ /* 0x002fea0003800000 */
.L_x_95:
[----:B-1----:R-:W-:Y:S01]  /*4290*/  PRMT R6, R3, 0x9910, RZ ;  /* 0x0000991003067816 */ /* 0x002fe200000000ff */
[----:B0-----:R0:W-:Y:S03]  /*42a0*/  @!P2 SYNCS.ARRIVE.TRANS64 RZ, [R11+URZ], R7 ;  /* 0x000000070bffa9a7 */ /* 0x0011e6000800003f */
[----:B------:R-:W-:-:S13]  /*42b0*/  ISETP.NE.AND P1, PT, R6, 0x2, PT ;  /* 0x000000020600780c */ /* 0x000fda0003f25270 */
[----:B0-----:R-:W-:Y:S05]  /*42c0*/  @P1 BRA `(.L_x_73) ;  /* 0x0000000000041947 */ /* 0x001fea0003800000 */
[----:B------:R-:W-:Y:S01]  /*42d0*/  BPT.TRAP 0x1 ;  /* 0x000000040000795c */ /* 0x000fe20000300000 */
.L_x_73:
[----:B------:R-:W-:Y:S05]  /*42e0*/  @P0 BRA `(.L_x_74) ;  /* 0x0000000000040947 */ /* 0x000fea0003800000 */
[----:B------:R-:W-:Y:S01]  /*42f0*/  BPT.TRAP 0x1 ;  /* 0x000000040000795c */ /* 0x000fe20000300000 */
.L_x_74:
[--C-:B------:R-:W-:Y:S01]  /*4300*/  IMAD R6, R5, 0x800, R10.reuse ;  /* 0x0000080005067824 */ /* 0x100fe200078e020a */
[----:B------:R-:W-:Y:S01]  /*4310*/  R2UR UR9, R11 ;  /* 0x000000000b0972ca */ /* 0x000fe200000e0000 */
[----:B------:R-:W-:Y:S01]  /*4320*/  IMAD R10, R5, 0x400, R10 ;  /* 0x00000400050a7824 */ /* 0x000fe200078e020a */
[----:B------:R-:W-:Y:S01]  /*4330*/  UIADD3 UR4, UP0, UR20, 0xf0, URZ ;  /* 0x000000f014047890 */ /* 0x000fe2000ff1e03f */
[----:B------:R-:W-:Y:S01]  /*4340*/  VIADD R13, R13, 0xffffffff ;  /* 0xffffffff0d0d7836 */ /* 0x000fe20000000000 */
[----:B------:R-:W-:Y:S01]  /*4350*/  R2UR UR5, R6 ;  /* 0x00000000060572ca */ /* 0x000fe200000e0000 */
[----:B------:R-:W-:Y:S01]  /*4360*/  UIADD3 UR22, UP1, UR20, 0x1f0, URZ ;  /* 0x000001f014167890 */ /* 0x000fe2000ff3e03f */
[----:B------:R-:W-:Y:S01]  /*4370*/  R2UR UR8, R10 ;  /* 0x000000000a0872ca */ /* 0x000fe200000e0000 */
[----:B------:R-:W-:Y:S01]  /*4380*/  VIADD R5, R5, 0x1 ;  /* 0x0000000105057836 */ /* 0x000fe20000000000 */
[----:B------:R-:W-:Y:S01]  /*4390*/  R2UR UR11, R19 ;  /* 0x00000000130b72ca */ /* 0x000fe200000e0000 */
[----:B------:R-:W-:Y:S01]  /*43a0*/  UIADD3.X UR23, URZ, UR21, URZ, UP1, !UPT ;  /* 0x000000153f177290 */ /* 0x000fe20008ffe43f */
[----:B------:R-:W-:Y:S01]  /*43b0*/  R2UR UR10, R12 ;  /* 0x000000000c0a72ca */ /* 0x000fe200000e0000 */
[----:B------:R-:W-:Y:S01]  /*43c0*/  UMOV UR6, 0x0 ;  /* 0x0000000000067882 */ /* 0x000fe20000000000 */
[----:B------:R-:W-:Y:S01]  /*43d0*/  R2UR UR12, R17 ;  /* 0x00000000110c72ca */ /* 0x000fe200000e0000 */
[----:B------:R-:W-:Y:S01]  /*43e0*/  UMOV UR7, 0x10000000 ;  /* 0x1000000000077882 */ /* 0x000fe20000000000 */
[----:B------:R-:W-:Y:S01]  /*43f0*/  R2UR UR18, R22 ;  /* 0x00000000161272ca */ /* 0x000fe200000e0000 */
[----:B------:R-:W-:Y:S01]  /*4400*/  VIADD R12, R12, 0x10 ;  /* 0x000000100c0c7836 */ /* 0x000fe20000000000 */
[----:B------:R-:W-:Y:S01]  /*4410*/  ISETP.GT.AND P3, PT, R13, 0x1, PT ;  /* 0x000000010d00780c */ /* 0x000fe20003f64270 */
[----:B------:R-:W-:Y:S01]  /*4420*/  UIADD3 UR13, UR5, 0x580, URZ ;  /* 0x00000580050d7890 */ /* 0x000fe2000fffe03f */
[----:B------:R-:W-:Y:S01]  /*4430*/  ISETP.NE.AND P1, PT, R5, 0x4b, PT ;  /* 0x0000004b0500780c */ /* 0x000fe20003f25270 */
[----:B------:R-:W-:-:S02]  /*4440*/  UIADD3.X UR5, URZ, UR21, URZ, UP0, !UPT ;  /* 0x000000153f057290 */ /* 0x000fc400087fe43f */
[----:B------:R-:W-:Y:S01]  /*4450*/  UIADD3 UR14, UR8, 0x25d80, URZ ;  /* 0x00025d80080e7890 */ /* 0x000fe2000fffe03f */
[----:B------:R-:W-:Y:S02]  /*4460*/  SEL R7, RZ, 0x1, P1 ;  /* 0x00000001ff077807 */ /* 0x000fe40000800000 */
[----:B------:R-:W-:Y:S01]  /*4470*/  UMOV UR8, UR13 ;  /* 0x0000000d00087c82 */ /* 0x000fe20008000000 */
[----:B------:R-:W-:Y:S02]  /*4480*/  SEL R5, R5, RZ, P1 ;  /* 0x000000ff05057207 */ /* 0x000fe40000800000 */
[----:B------:R-:W-:Y:S01]  /*4490*/  LOP3.LUT R4, R4, R7, RZ, 0x3c, !PT ;  /* 0x0000000704047212 */ /* 0x000fe200078e3cff */
[----:B------:R0:W-:Y:S02]  /*44a0*/  UTMALDG.3D [UR8], [UR4], desc[UR6] ;  /* 0x00000608040075b4 */ /* 0x0001e40008011000 */
[----:B0-----:R-:W-:Y:S01]  /*44b0*/  UMOV UR8, UR14 ;  /* 0x0000000e00087c82 */ /* 0x001fe20008000000 */
[----:B------:R-:W-:-:S02]  /*44c0*/  UMOV UR11, UR18 ;  /* 0x00000012000b7c82 */ /* 0x000fc40008000000 */
[----:B------:R0:W-:Y:S02]  /*44d0*/  UTMALDG.3D [UR8], [UR22], desc[UR6] ;  /* 0x00000608160075b4 */ /* 0x0001e40008011000 */
[----:B0-----:R-:W-:Y:S05]  /*44e0*/  @P3 BRA `(.L_x_75) ;  /* 0xfffffffc00483947 */ /* 0x001fea000383ffff */
.L_x_71:
[----:B------:R-:W-:Y:S05]  /*44f0*/  BSYNC B1 ;  /* 0x0000000000017941 */ /* 0x000fea0003800000 */
.L_x_70:
[----:B------:R-:W2:Y:S01]  /*4500*/  LDL.64 R10, [R1] ;  /* 0x00000000010a7983 */ /* 0x000ea20000100a00 */
[----:B------:R-:W-:Y:S01]  /*4510*/  LOP3.LUT P4, RZ, R9, 0xff, RZ, 0xc0, !PT ;  /* 0x000000ff09ff7812 */ /* 0x000fe2000788c0ff */
[----:B------:R-:W-:Y:S01]  /*4520*/  VIADD R8, R8, UR40 ;  /* 0x0000002808087c36 */ /* 0x000fe20008000000 */
[----:B------:R-:W-:Y:S01]  /*4530*/  ULDC.64 UR4, c[0x0][0x650] ;  /* 0x0001940000047ab9 */ /* 0x000fe20000000a00 */
[----:B------:R-:W-:Y:S01]  /*4540*/  IMAD.U32 R7, RZ, RZ, UR40 ;  /* 0x00000028ff077e24 */ /* 0x000fe2000f8e00ff */
[----:B------:R-:W-:Y:S01]  /*4550*/  UISETP.GE.U32.AND UP0, UPT, UR40, 0x4b, UPT ;  /* 0x0000004b2800788c */ /* 0x000fe2000bf06070 */
[----:B------:R-:W-:Y:S01]  /*4560*/  BSSY B1, `(.L_x_76) ;  /* 0x000006e000017945 */ /* 0x000fe20003800000 */
[----:B------:R-:W-:Y:S01]  /*4570*/  ISETP.GT.U32.AND P1, PT, R8, 0x4a, PT ;  /* 0x0000004a0800780c */ /* 0x000fe20003f24070 */
[----:B------:R-:W-:Y:S01]  /*4580*/  IMAD.MOV.U32 R19, RZ, RZ, -0x1 ;  /* 0xffffffffff137424 */ /* 0x000fe200078e00ff */
[----:B------:R-:W-:Y:S01]  /*4590*/  PRMT R9, RZ, 0x7610, R9 ;  /* 0x00007610ff097816 */ /* 0x000fe20000000009 */
[----:B------:R-:W-:Y:S01]  /*45a0*/  IMAD.MOV.U32 R22, RZ, RZ, -0x1 ;  /* 0xffffffffff167424 */ /* 0x000fe200078e00ff */
[----:B------:R-:W-:Y:S01]  /*45b0*/  ISETP.LT.U32.AND P1, PT, R7, 0x4b, P1 ;  /* 0x0000004b0700780c */ /* 0x000fe20000f21070 */
[----:B------:R-:W-:Y:S01]  /*45c0*/  IMAD.MOV.U32 R17, RZ, RZ, -0x1 ;  /* 0xffffffffff117424 */ /* 0x000fe200078e00ff */
[----:B------:R-:W-:Y:S01]  /*45d0*/  PLOP3.LUT P3, PT, PT, PT, UP0, 0x80, 0x0 ;  /* 0x000000000000781c */ /* 0x000fe20003f6f008 */
[----:B------:R-:W0:Y:S01]  /*45e0*/  @P4 S2R R5, SR_CgaCtaId ;  /* 0x0000000000054919 */ /* 0x000e220000008800 */
[----:B------:R-:W-:-:S04]  /*45f0*/  @P4 MOV R4, 0x400 ;  /* 0x0000040000044802 */ /* 0x000fc80000000f00 */
[----:B0-----:R-:W-:Y:S01]  /*4600*/  @P4 LEA R6, R5, R4, 0x18 ;  /* 0x0000000405064211 */ /* 0x001fe200078ec0ff */
[----:B------:R-:W-:-:S03]  /*4610*/  IMAD.WIDE.U32 R4, R8, 0x1b4e81b5, RZ ;  /* 0x1b4e81b508047825 */ /* 0x000fc600078e00ff */
[----:B------:R0:W-:Y:S02]  /*4620*/  @P4 SYNCS.ARRIVE.TRANS64.A1T0 RZ, [R6+URZ+0x4e8], RZ ;  /* 0x0004e8ff06ff49a7 */ /* 0x0001e4000810003f */
[----:B------:R-:W-:Y:S02]  /*4630*/  SHF.R.U32.HI R7, RZ, 0x3, R5 ;  /* 0x00000003ff077819 */ /* 0x000fe40000011605 */
[----:B------:R-:W-:Y:S02]  /*4640*/  SEL R5, RZ, 0x1, !P1 ;  /* 0x00000001ff057807 */ /* 0x000fe40004800000 */
[----:B------:R-:W-:Y:S01]  /*4650*/  PRMT R4, RZ, 0x7610, R4 ;  /* 0x00007610ff047816 */ /* 0x000fe20000000004 */
[----:B------:R-:W-:Y:S01]  /*4660*/  IMAD R8, R7, -0x4b, R8 ;  /* 0xffffffb507087824 */ /* 0x000fe200078e0208 */
[----:B------:R-:W-:-:S04]  /*4670*/  LOP3.LUT R0, R0, R5, RZ, 0x3c, !PT ;  /* 0x0000000500007212 */ /* 0x000fc800078e3cff */
[----:B------:R-:W-:Y:S02]  /*4680*/  @P3 LOP3.LUT R0, R0, 0x1, R7, 0x78, !PT ;  /* 0x0000000100003812 */ /* 0x000fe400078e7807 */
[----:B--2---:R-:W-:-:S04]  /*4690*/  IADD3 R18, P4, R18, R10, RZ ;  /* 0x0000000a12127210 */ /* 0x004fc80007f9e0ff */
[----:B------:R-:W-:Y:S01]  /*46a0*/  ISETP.GE.U32.AND P1, PT, R18, UR4, PT ;  /* 0x0000000412007c0c */ /* 0x000fe2000bf26070 */
[----:B------:R-:W-:-:S05]  /*46b0*/  IMAD.X R2, R2, 0x1, R23, P4 ;  /* 0x0000000102027824 */ /* 0x000fca00020e0617 */
[----:B------:R-:W-:-:S13]  /*46c0*/  ISETP.GE.U32.AND.EX P1, PT, R2, UR5, PT, P1 ;  /* 0x0000000502007c0c */ /* 0x000fda000bf26110 */
[----:B0-----:R-:W-:Y:S05]  /*46d0*/  @P1 BRA `(.L_x_77) ;  /* 0x0000000400581947 */ /* 0x001fea0003800000 */
[----:B------:R-:W0:Y:S01]  /*46e0*/  S2R R11, SR_CTAID.X ;  /* 0x00000000000b7919 */ /* 0x000e220000002500 */
[----:B------:R-:W-:Y:S01]  /*46f0*/  ULDC.64 UR4, c[0x0][0x628] ;  /* 0x00018a0000047ab9 */ /* 0x000fe20000000a00 */
[----:B------:R-:W1:Y:S01]  /*4700*/  LDC R12, c[0x0][0x144] ;  /* 0x00005100ff0c7b82 */ /* 0x000e620000000800 */
[----:B------:R-:W-:Y:S01]  /*4710*/  ISETP.NE.U32.AND P1, PT, RZ, UR4, PT ;  /* 0x00000004ff007c0c */ /* 0x000fe2000bf25070 */
[----:B------:R-:W2:Y:S01]  /*4720*/  S2R R10, SR_CTAID.Y ;  /* 0x00000000000a7919 */ /* 0x000ea20000002600 */
[----:B------:R-:W-:Y:S01]  /*4730*/  ULDC UR6, c[0x0][0x150] ;  /* 0x0000540000067ab9 */ /* 0x000fe20000000800 */
[----:B------:R-:W-:Y:S01]  /*4740*/  ULDC UR7, c[0x0][0x630] ;  /* 0x00018c0000077ab9 */ /* 0x000fe20000000800 */
[----:B------:R-:W-:Y:S01]  /*4750*/  ISETP.NE.AND.EX P1, PT, RZ, UR5, PT, P1 ;  /* 0x00000005ff007c0c */ /* 0x000fe2000bf25310 */
[----:B------:R-:W-:Y:S01]  /*4760*/  IMAD.MOV.U32 R4, RZ, RZ, R18 ;  /* 0x000000ffff047224 */ /* 0x000fe200078e0012 */
[----:B0-----:R-:W-:-:S05]  /*4770*/  I2FP.F32.U32 R5, R11 ;  /* 0x0000000b00057245 */ /* 0x001fca0000201000 */
[----:B------:R-:W-:Y:S01]  /*4780*/  FMUL R14, R5, UR6 ;  /* 0x00000006050e7c20 */ /* 0x000fe20008400000 */
[----:B------:R-:W-:-:S05]  /*4790*/  IMAD.MOV.U32 R5, RZ, RZ, R2 ;  /* 0x000000ffff057224 */ /* 0x000fca00078e0002 */
[----:B--2---:R-:W-:Y:S05]  /*47a0*/  @!P1 BRA `(.L_x_78) ;  /* 0x0000000000289947 */ /* 0x004fea0003800000 */
[----:B------:R-:W-:Y:S02]  /*47b0*/  ULDC UR6, c[0x0][0x634] ;  /* 0x00018d0000067ab9 */ /* 0x000fe40000000800 */
[----:B------:R-:W-:-:S05]  /*47c0*/  IADD3 R5, P1, R18, UR6, RZ ;  /* 0x0000000612057c10 */ /* 0x000fca000ff3e0ff */
[----:B------:R-:W-:-:S04]  /*47d0*/  IMAD.X R13, RZ, RZ, R2, P1 ;  /* 0x000000ffff0d7224 */ /* 0x000fc800008e0602 */
[----:B------:R-:W-:-:S04]  /*47e0*/  IMAD.WIDE.U32 R6, R13, UR4, RZ ;  /* 0x000000040d067c25 */ /* 0x000fc8000f8e00ff */
[----:B------:R-:W-:-:S04]  /*47f0*/  IMAD.WIDE.U32 R6, P1, R5, UR5, R6 ;  /* 0x0000000505067c25 */ /* 0x000fc8000f820006 */
[----:B------:R-:W-:-:S04]  /*4800*/  IMAD.WIDE.U32 R4, R5, UR4, RZ ;  /* 0x0000000405047c25 */ /* 0x000fc8000f8e00ff */
[----:B------:R-:W-:Y:S01]  /*4810*/  IMAD.MOV.U32 R4, RZ, RZ, R7 ;  /* 0x000000ffff047224 */ /* 0x000fe200078e0007 */
[----:B------:R-:W-:Y:S01]  /*4820*/  IADD3 RZ, P3, R5, R6, RZ ;  /* 0x0000000605ff7210 */ /* 0x000fe20007f7e0ff */
[----:B------:R-:W-:-:S04]  /*4830*/  IMAD.X R5, RZ, RZ, RZ, P1 ;  /* 0x000000ffff057224 */ /* 0x000fc800008e06ff */
[----:B------:R-:W-:-:S08]  /*4840*/  IMAD.WIDE.U32.X R4, R13, UR5, R4, P3 ;  /* 0x000000050d047c25 */ /* 0x000fd000098e0404 */
.L_x_78:
[--C-:B------:R-:W-:Y:S01]  /*4850*/  SHF.R.U64 R17, R4, UR7, R5.reuse ;  /* 0x0000000704117c19 */ /* 0x100fe20008001205 */
[----:B------:R-:W0:Y:S01]  /*4860*/  F2I.U32.TRUNC.NTZ R14, R14 ;  /* 0x0000000e000e7305 */ /* 0x000e22000020f000 */
[----:B------:R-:W-:Y:S01]  /*4870*/  SHF.R.U32.HI R4, RZ, UR7, R5 ;  /* 0x00000007ff047c19 */ /* 0x000fe20008011605 */
[----:B------:R-:W-:Y:S01]  /*4880*/  ULDC.64 UR4, c[0x0][0x620] ;  /* 0x0001880000047ab9 */ /* 0x000fe20000000a00 */
[----:B------:R-:W-:Y:S01]  /*4890*/  IADD3 R7, P1, RZ, -R17, RZ ;  /* 0x80000011ff077210 */ /* 0x000fe20007f3e0ff */
[----:B------:R-:W-:Y:S01]  /*48a0*/  IMAD.MOV.U32 R5, RZ, RZ, R2 ;  /* 0x000000ffff057224 */ /* 0x000fe200078e0002 */
[----:B------:R-:W-:Y:S01]  /*48b0*/  ULDC.64 UR6, c[0x0][0x640] ;  /* 0x0001900000067ab9 */ /* 0x000fe20000000a00 */
[----:B------:R-:W2:Y:S02]  /*48c0*/  LDC R15, c[0x0][0x148] ;  /* 0x00005200ff0f7b82 */ /* 0x000ea40000000800 */
[----:B------:R-:W-:Y:S01]  /*48d0*/  IMAD.X R4, RZ, RZ, ~R4, P1 ;  /* 0x000000ffff047224 */ /* 0x000fe200008e0e04 */
[----:B------:R-:W-:-:S03]  /*48e0*/  ISETP.NE.U32.AND P1, PT, RZ, UR6, PT ;  /* 0x00000006ff007c0c */ /* 0x000fc6000bf25070 */
[----:B------:R-:W-:Y:S01]  /*48f0*/  IMAD R6, R4, UR4, RZ ;  /* 0x0000000404067c24 */ /* 0x000fe2000f8e02ff */
[----:B------:R-:W-:Y:S01]  /*4900*/  ISETP.NE.AND.EX P1, PT, RZ, UR7, PT, P1 ;  /* 0x00000007ff007c0c */ /* 0x000fe2000bf25310 */
[----:B------:R-:W-:-:S04]  /*4910*/  IMAD.MOV.U32 R4, RZ, RZ, R18 ;  /* 0x000000ffff047224 */ /* 0x000fc800078e0012 */
[----:B------:R-:W-:Y:S01]  /*4920*/  IMAD.WIDE.U32 R4, R7, UR4, R4 ;  /* 0x0000000407047c25 */ /* 0x000fe2000f8e0004 */
[----:B------:R-:W-:-:S03]  /*4930*/  ULDC UR4, c[0x0][0x618] ;  /* 0x0001860000047ab9 */ /* 0x000fc60000000800 */
[----:B------:R-:W-:Y:S01]  /*4940*/  IMAD R7, R7, UR5, R6 ;  /* 0x0000000507077c24 */ /* 0x000fe2000f8e0206 */
[----:B------:R-:W-:Y:S01]  /*4950*/  ULDC UR5, c[0x0][0x154] ;  /* 0x0000550000057ab9 */ /* 0x000fe20000000800 */
[----:B0-----:R-:W-:Y:S02]  /*4960*/  IMAD.MOV R6, RZ, RZ, -R14 ;  /* 0x000000ffff067224 */ /* 0x001fe400078e0a0e */
[----:B------:R-:W-:Y:S02]  /*4970*/  IMAD.IADD R5, R5, 0x1, R7 ;  /* 0x0000000105057824 */ /* 0x000fe400078e0207 */
[----:B-1----:R-:W-:Y:S01]  /*4980*/  IMAD R11, R12, R6, R11 ;  /* 0x000000060c0b7224 */ /* 0x002fe200078e020b */
[----:B------:R-:W-:Y:S02]  /*4990*/  I2FP.F32.U32 R6, R10 ;  /* 0x0000000a00067245 */ /* 0x000fe40000201000 */
[--C-:B------:R-:W-:Y:S02]  /*49a0*/  SHF.R.U64 R12, R4, UR4, R5.reuse ;  /* 0x00000004040c7c19 */ /* 0x100fe40008001205 */
[----:B------:R-:W-:Y:S01]  /*49b0*/  SHF.R.U32.HI R5, RZ, UR4, R5 ;  /* 0x00000004ff057c19 */ /* 0x000fe20008011605 */
[----:B------:R-:W-:Y:S01]  /*49c0*/  FMUL R6, R6, UR5 ;  /* 0x0000000506067c20 */ /* 0x000fe20008400000 */
[----:B------:R-:W-:-:S02]  /*49d0*/  ULDC UR4, c[0x0][0x608] ;  /* 0x0001820000047ab9 */ /* 0x000fc40000000800 */
[--C-:B------:R-:W-:Y:S01]  /*49e0*/  SHF.R.U64 R14, R12, UR4, R5.reuse ;  /* 0x000000040c0e7c19 */ /* 0x100fe20008001205 */
[----:B------:R0:W1:Y:S01]  /*49f0*/  F2I.U32.TRUNC.NTZ R20, R6 ;  /* 0x0000000600147305 */ /* 0x000062000020f000 */
[----:B------:R-:W-:Y:S01]  /*4a00*/  SHF.R.U32.HI R5, RZ, UR4, R5 ;  /* 0x00000004ff057c19 */ /* 0x000fe20008011605 */
[----:B------:R-:W-:-:S03]  /*4a10*/  ULDC UR4, c[0x0][0x658] ;  /* 0x0001960000047ab9 */ /* 0x000fc60000000800 */
[--C-:B------:R-:W-:Y:S02]  /*4a20*/  SHF.R.U64 R13, R14, UR4, R5.reuse ;  /* 0x000000040e0d7c19 */ /* 0x100fe40008001205 */
[----:B------:R-:W-:-:S03]  /*4a30*/  SHF.R.U32.HI R19, RZ, UR4, R5 ;  /* 0x00000004ff137c19 */ /* 0x000fc60008011605 */
[----:B------:R-:W-:Y:S02]  /*4a40*/  IMAD.MOV.U32 R4, RZ, RZ, R13 ;  /* 0x000000ffff047224 */ /* 0x000fe400078e000d */
[----:B------:R-:W-:Y:S01]  /*4a50*/  IMAD.MOV.U32 R5, RZ, RZ, R19 ;  /* 0x000000ffff057224 */ /* 0x000fe200078e0013 */
[----:B0-----:R-:W-:Y:S06]  /*4a60*/  @!P1 BRA `(.L_x_79) ;  /* 0x0000000000289947 */ /* 0x001fec0003800000 */
        /* <DEDUP_REMOVED lines=10> */
.L_x_79:
[----:B------:R-:W0:Y:S01]  /*4b10*/  LDC R6, c[0x0][0x65c] ;  /* 0x00019700ff067b82 */ /* 0x000e220000000800 */
[----:B------:R-:W-:Y:S01]  /*4b20*/  ULDC UR4, c[0x0][0x648] ;  /* 0x0001920000047ab9 */ /* 0x000fe20000000800 */
[----:B------:R-:W-:Y:S01]  /*4b30*/  LOP3.LUT R14, R14, UR16, RZ, 0xc0, !PT ;  /* 0x000000100e0e7c12 */ /* 0x000fe2000f8ec0ff */
[----:B-1----:R-:W-:Y:S01]  /*4b40*/  IMAD.MOV R20, RZ, RZ, -R20 ;  /* 0x000000ffff147224 */ /* 0x002fe200078e0a14 */
[----:B------:R-:W-:Y:S01]  /*4b50*/  SHF.R.U64 R5, R4, UR4, R5 ;  /* 0x0000000404057c19 */ /* 0x000fe20008001205 */
[----:B------:R-:W-:Y:S01]  /*4b60*/  ULDC UR4, c[0x0][0x638] ;  /* 0x00018e0000047ab9 */ /* 0x000fe20000000800 */
[----:B------:R-:W-:-:S03]  /*4b70*/  ULDC UR5, c[0x0][0x610] ;  /* 0x0001840000057ab9 */ /* 0x000fc60000000800 */
[----:B------:R-:W-:Y:S02]  /*4b80*/  IMAD.MOV R4, RZ, RZ, -R5 ;  /* 0x000000ffff047224 */ /* 0x000fe400078e0a05 */
[----:B------:R-:W-:Y:S02]  /*4b90*/  IMAD R14, R5, UR17, R14 ;  /* 0x00000011050e7c24 */ /* 0x000fe4000f8e020e */
[----:B------:R-:W-:Y:S01]  /*4ba0*/  IMAD R13, R4, UR4, R13 ;  /* 0x00000004040d7c24 */ /* 0x000fe2000f8e020d */
[----:B------:R-:W-:Y:S01]  /*4bb0*/  ULDC UR4, c[0x0][0x600] ;  /* 0x0001800000047ab9 */ /* 0x000fe20000000800 */
[----:B------:R-:W-:Y:S01]  /*4bc0*/  IMAD.MOV.U32 R4, RZ, RZ, 0x1 ;  /* 0x00000001ff047424 */ /* 0x000fe200078e00ff */
[----:B0-----:R-:W-:Y:S02]  /*4bd0*/  ISETP.NE.AND P1, PT, R6, 0x1, PT ;  /* 0x000000010600780c */ /* 0x001fe40003f25270 */
[----:B------:R-:W-:-:S05]  /*4be0*/  LOP3.LUT R6, R12, UR15, RZ, 0xc0, !PT ;  /* 0x0000000f0c067c12 */ /* 0x000fca000f8ec0ff */
[----:B------:R-:W-:-:S06]  /*4bf0*/  IMAD R6, R13, UR4, R6 ;  /* 0x000000040d067c24 */ /* 0x000fcc000f8e0206 */
[----:B--2---:R-:W-:-:S04]  /*4c00*/  @P1 IMAD R11, R15, R20, R10 ;  /* 0x000000140f0b1224 */ /* 0x004fc800078e020a */
[----:B------:R-:W-:-:S05]  /*4c10*/  IMAD R11, R14, UR5, R11 ;  /* 0x000000050e0b7c24 */ /* 0x000fca000f8e020b */
[----:B------:R-:W-:Y:S02]  /*4c20*/  SEL R22, R6, R11, !P1 ;  /* 0x0000000b06167207 */ /* 0x000fe40004800000 */
[----:B------:R-:W-:-:S07]  /*4c30*/  SEL R19, R11, R6, !P1 ;  /* 0x000000060b137207 */ /* 0x000fce0004800000 */
.L_x_77:
[----:B------:R-:W-:Y:S05]  /*4c40*/  BSYNC B1 ;  /* 0x0000000000017941 */ /* 0x000fea0003800000 */
.L_x_76:
[----:B------:R-:W-:-:S13]  /*4c50*/  LOP3.LUT P1, RZ, R4, 0xff, RZ, 0xc0, !PT ;  /* 0x000000ff04ff7812 */ /* 0x000fda000782c0ff */
[----:B------:R-:W-:Y:S05]  /*4c60*/  @P1 BRA `(.L_x_80) ;  /* 0xfffffff400341947 */ /* 0x000fea000383ffff */
[----:B------:R-:W-:Y:S05]  /*4c70*/  BSYNC B0 ;  /* 0x0000000000007941 */ /* 0x000fea0003800000 */
.L_x_68:
[----:B------:R-:W-:-:S03]  /*4c80*/  UMOV UR4, 0xffffffff ;  /* 0xffffffff00047882 */ /* 0x000fc60000000000 */
[----:B------:R-:W-:Y:S05]  /*4c90*/  BRA.DIV UR4, `(.L_x_81) ;  /* 0x0000000604647947 */ /* 0x000fea000b800000 */
[----:B------:R-:W-:-:S13]  /*4ca0*/  ELECT P6, URZ, PT ;  /* 0x00000000003f782f */ /* 0x000fda00038c0000 */
.L_x_98:
[----:B------:R-:W-:Y:S04]  /*4cb0*/  BSSY B0, `(.L_x_82) ;  /* 0x0000034000007945 */ /* 0x000fe80003800000 */
[----:B------:R-:W-:Y:S05]  /*4cc0*/  @!P6 BRA `(.L_x_83) ;  /* 0x0000000000c8e947 */ /* 0x000fea0003800000 */
[----:B------:R-:W-:Y:S01]  /*4cd0*/  LOP3.LUT R16, R16, 0x2, RZ, 0xfc, !PT ;  /* 0x0000000210107812 */ /* 0x000fe200078efcff */
[----:B------:R-:W-:-:S03]  /*4ce0*/  IMAD.MOV.U32 R5, RZ, RZ, R0 ;  /* 0x000000ffff057224 */ /* 0x000fc600078e0000 */
[----:B------:R-:W-:-:S13]  /*4cf0*/  ISETP.NE.AND P0, PT, R16, 0x3, PT ;  /* 0x000000031000780c */ /* 0x000fda0003f05270 */
[----:B------:R-:W-:Y:S05]  /*4d00*/  @!P0 BRA `(.L_x_84) ;  /* 0x0000000000048947 */ /* 0x000fea0003800000 */
[----:B------:R-:W-:Y:S01]  /*4d10*/  BPT.TRAP 0x1 ;  /* 0x000000040000795c */ /* 0x000fe20000300000 */
.L_x_84:
[----:B------:R-:W0:Y:S01]  /*4d20*/  S2R R3, SR_CgaCtaId ;  /* 0x0000000000037919 */ /* 0x000e220000008800 */
[----:B------:R-:W-:Y:S01]  /*4d30*/  MOV R0, 0x400 ;  /* 0x0000040000007802 */ /* 0x000fe20000000f00 */
[----:B------:R-:W-:-:S03]  /*4d40*/  IMAD.MOV.U32 R10, RZ, RZ, RZ ;  /* 0x000000ffff0a7224 */ /* 0x000fc600078e00ff */
[----:B0-----:R-:W-:-:S05]  /*4d50*/  LEA R11, R3, R0, 0x18 ;  /* 0x00000000030b7211 */ /* 0x001fca00078ec0ff */
[----:B------:R-:W-:-:S07]  /*4d60*/  VIADD R3, R11, 0x258 ;  /* 0x000002580b037836 */ /* 0x000fce0000000000 */
.L_x_89:
[C---:B------:R-:W-:Y:S01]  /*4d70*/  IMAD R7, R8.reuse, 0x8, R3 ;  /* 0x0000000808077824 */ /* 0x040fe200078e0203 */
[----:B------:R-:W-:Y:S01]  /*4d80*/  SHF.L.U32 R2, R5, 0x1f, RZ ;  /* 0x0000001f05027819 */ /* 0x000fe200000006ff */
[----:B------:R-:W-:-:S03]  /*4d90*/  VIADD R8, R8, 0x1 ;  /* 0x0000000108087836 */ /* 0x000fc60000000000 */
[----:B0-----:R-:W0:Y:S02]  /*4da0*/  SYNCS.PHASECHK.TRANS64.TRYWAIT P0, [R7+URZ], R2 ;  /* 0x00000002070075a7 */ /* 0x001e24000800017f */
[----:B------:R-:W-:-:S04]  /*4db0*/  ISETP.NE.AND P1, PT, R8, 0x4b, PT ;  /* 0x0000004b0800780c */ /* 0x000fc80003f25270 */
[----:B------:R-:W-:Y:S02]  /*4dc0*/  SEL R0, RZ, 0x1, P1 ;  /* 0x00000001ff007807 */ /* 0x000fe40000800000 */
[----:B------:R-:W-:Y:S02]  /*4dd0*/  SEL R8, R8, RZ, P1 ;  /* 0x000000ff08087207 */ /* 0x000fe40000800000 */
[----:B------:R-:W-:-:S03]  /*4de0*/  LOP3.LUT R5, R5, R0, RZ, 0x3c, !PT ;  /* 0x0000000005057212 */ /* 0x000fc600078e3cff */
[----:B------:R-:W-:Y:S01]  /*4df0*/  IMAD R9, R8, 0x8, R3 ;  /* 0x0000000808097824 */ /* 0x000fe200078e0203 */
[----:B------:R-:W-:Y:S01]  /*4e00*/  SHF.L.U32 R4, R5, 0x1f, RZ ;  /* 0x0000001f05047819 */ /* 0x000fe200000006ff */
[----:B0-----:R-:W-:Y:S06]  /*4e10*/  @!P0 BRA `(.L_x_85) ;  /* 0x0000000400248947 */ /* 0x001fec0003800000 */
.L_x_99:
[----:B------:R-:W1:Y:S01]  /*4e20*/  SYNCS.PHASECHK.TRANS64.TRYWAIT P0, [R9+URZ], R4 ;  /* 0x00000004090075a7 */ /* 0x000e62000800017f */
[----:B------:R-:W-:-:S05]  /*4e30*/  VIADD R0, R8, 0x1 ;  /* 0x0000000108007836 */ /* 0x000fca0000000000 */
[----:B------:R-:W-:-:S04]  /*4e40*/  ISETP.NE.AND P1, PT, R0, 0x4b, PT ;  /* 0x0000004b0000780c */ /* 0x000fc80003f25270 */
[----:B0-----:R-:W-:Y:S02]  /*4e50*/  SEL R2, RZ, 0x1, P1 ;  /* 0x00000001ff027807 */ /* 0x001fe40000800000 */
[----:B------:R-:W-:Y:S02]  /*4e60*/  SEL R6, R0, RZ, P1 ;  /* 0x000000ff00067207 */ /* 0x000fe40000800000 */
[----:B------:R-:W-:-:S03]  /*4e70*/  LOP3.LUT R5, R5, R2, RZ, 0x3c, !PT ;  /* 0x0000000205057212 */ /* 0x000fc600078e3cff */
[----:B------:R-:W-:Y:S01]  /*4e80*/  IMAD R7, R6, 0x8, R3 ;  /* 0x0000000806077824 */ /* 0x000fe200078e0203 */
[----:B------:R-:W-:Y:S01]  /*4e90*/  SHF.L.U32 R0, R5, 0x1f, RZ ;  /* 0x0000001f05007819 */ /* 0x000fe200000006ff */
[----:B-1----:R-:W-:Y:S06]  /*4ea0*/  @!P0 BRA `(.L_x_86) ;  /* 0x0000000400148947 */ /* 0x002fec0003800000 */
.L_x_100:
[----:B------:R-:W1:Y:S01]  /*4eb0*/  SYNCS.PHASECHK.TRANS64.TRYWAIT P0, [R7+URZ], R0 ;  /* 0x00000000070075a7 */ /* 0x000e62000800017f */
[----:B------:R-:W-:Y:S01]  /*4ec0*/  ISETP.NE.AND P1, PT, R10, 0x48, PT ;  /* 0x000000480a00780c */ /* 0x000fe20003f25270 */
[----:B-1----:R-:W-:-:S12]  /*4ed0*/  @!P0 BRA `(.L_x_87) ;  /* 0x00000004001c8947 */ /* 0x002fd80003800000 */
.L_x_101:
[----:B------:R-:W-:Y:S05]  /*4ee0*/  @!P1 BRA `(.L_x_83) ;  /* 0x0000000000409947 */ /* 0x000fea0003800000 */
[----:B-1----:R-:W-:-:S05]  /*4ef0*/  VIADD R0, R6, 0x1 ;  /* 0x0000000106007836 */ /* 0x002fca0000000000 */
[----:B------:R-:W-:-:S04]  /*4f00*/  ISETP.NE.AND P0, PT, R0, 0x4b, PT ;  /* 0x0000004b0000780c */ /* 0x000fc80003f05270 */
[----:B------:R-:W-:Y:S02]  /*4f10*/  SEL R2, RZ, 0x1, P0 ;  /* 0x00000001ff027807 */ /* 0x000fe40000000000 */
[----:B------:R-:W-:Y:S02]  /*4f20*/  SEL R8, R0, RZ, P0 ;  /* 0x000000ff00087207 */ /* 0x000fe40000000000 */
[----:B------:R-:W-:-:S03]  /*4f30*/  LOP3.LUT R5, R5, R2, RZ, 0x3c, !PT ;  /* 0x0000000205057212 */ /* 0x000fc600078e3cff */
[----:B------:R-:W-:Y:S01]  /*4f40*/  IMAD R7, R8, 0x8, R11 ;  /* 0x0000000808077824 */ /* 0x000fe200078e020b */
[----:B------:R-:W-:-:S04]  /*4f50*/  SHF.L.U32 R0, R5, 0x1f, RZ ;  /* 0x0000001f05007819 */ /* 0x000fc800000006ff */
[----:B------:R-:W1:Y:S02]  /*4f60*/  SYNCS.PHASECHK.TRANS64.TRYWAIT P0, [R7+URZ+0x258], R0 ;  /* 0x00025800070075a7 */ /* 0x000e64000800017f */
[----:B-1----:R-:W-:Y:S05]  /*4f70*/  @!P0 BRA `(.L_x_88) ;  /* 0x0000000400088947 */ /* 0x002fea0003800000 */
.L_x_102:
[----:B------:R-:W-:Y:S02]  /*4f80*/  VIADD R8, R8, 0x1 ;  /* 0x0000000108087836 */ /* 0x000fe40000000000 */
[----:B------:R-:W-:-:S03]  /*4f90*/  VIADD R10, R10, 0x4 ;  /* 0x000000040a0a7836 */ /* 0x000fc60000000000 */
[----:B------:R-:W-:-:S04]  /*4fa0*/  ISETP.NE.AND P0, PT, R8, 0x4b, PT ;  /* 0x0000004b0800780c */ /* 0x000fc80003f05270 */
[----:B-1----:R-:W-:Y:S02]  /*4fb0*/  SEL R0, RZ, 0x1, P0 ;  /* 0x00000001ff007807 */ /* 0x002fe40000000000 */
[----:B------:R-:W-:Y:S02]  /*4fc0*/  SEL R8, R8, RZ, P0 ;  /* 0x000000ff08087207 */ /* 0x000fe40000000000 */
[----:B------:R-:W-:Y:S01]  /*4fd0*/  LOP3.LUT R5, R5, R0, RZ, 0x3c, !PT ;  /* 0x0000000005057212 */ /* 0x000fe200078e3cff */
[----:B------:R-:W-:Y:S06]  /*4fe0*/  BRA `(.L_x_89) ;  /* 0xfffffffc00607947 */ /* 0x000fec000383ffff */
.L_x_83:
[----:B------:R-:W-:Y:S05]  /*4ff0*/  BSYNC B0 ;  /* 0x0000000000007941 */ /* 0x000fea0003800000 */
.L_x_82:
[----:B------:R-:W-:Y:S05]  /*5000*/  EXIT ;  /* 0x000000000000794d */ /* 0x000fea0003800000 */
.L_x_16:
[----:B-1----:R1:W2:Y:S02]  /*5010*/  SYNCS.PHASECHK.TRANS64.TRYWAIT P0, [R47+URZ], R0 ;  /* 0x000000002f0075a7 */ /* 0x0022a4000800017f */
[----:B--2---:R-:W-:Y:S05]  /*5020*/  @!P0 NANOSLEEP.SYNCS 0x989680 ;  /* 0x009896800000895d */ /* 0x004fea0003900000 */
[----:B------:R-:W2:Y:S02]  /*5030*/  @!P0 SYNCS.PHASECHK.TRANS64 P0, [R47+URZ], R0 ;  /* 0x000000002f0085a7 */ /* 0x000ea4000800007f */
[----:B--2---:R-:W-:Y:S05]  /*5040*/  @!P0 BRA `(.L_x_16) ;  /* 0xfffffffc00f08947 */ /* 0x004fea000383ffff */
[----:B------:R-:W-:Y:S05]  /*5050*/  BRA `(.L_x_90) ;  /* 0xffffffcc006c7947 */ /* 0x000fea000383ffff */
.L_x_21:
[----:B--2---:R2:W3:Y:S02]  /*5060*/  SYNCS.PHASECHK.TRANS64.TRYWAIT P1, [R3+URZ], R0 ;  /* 0x00000000030075a7 */ /* 0x0044e4000802017f */
[----:B---3--:R-:W-:Y:S05]  /*5070*/  @!P1 NANOSLEEP.SYNCS 0x989680 ;  /* 0x009896800000995d */ /* 0x008fea0003900000 */
[----:B------:R-:W3:Y:S02]  /*5080*/  @!P1 SYNCS.PHASECHK.TRANS64 P1, [R3+URZ], R0 ;  /* 0x00000000030095a7 */ /* 0x000ee4000802007f */
[----:B---3--:R-:W-:Y:S05]  /*5090*/  @!P1 BRA `(.L_x_21) ;  /* 0xfffffffc00f09947 */ /* 0x008fea000383ffff */
[----:B------:R-:W-:Y:S05]  /*50a0*/  BRA `(.L_x_20) ;  /* 0xffffffcc00d07947 */ /* 0x000fea000383ffff */
.L_x_26:
[----:B--2---:R-:W-:-:S04]  /*50b0*/  IMAD.U32 R4, RZ, RZ, UR4 ;  /* 0x00000004ff047e24 */ /* 0x004fc8000f8e00ff */
[----:B------:R2:W3:Y:S03]  /*50c0*/  SYNCS.PHASECHK.TRANS64.TRYWAIT P1, [R4+URZ], R3 ;  /* 0x00000003040075a7 */ /* 0x0004e6000802017f */
[----:B---3--:R-:W-:Y:S05]  /*50d0*/  @!P1 NANOSLEEP.SYNCS 0x989680 ;  /* 0x009896800000995d */ /* 0x008fea0003900000 */
[----:B------:R-:W3:Y:S02]  /*50e0*/  @!P1 SYNCS.PHASECHK.TRANS64 P1, [R4+URZ], R3 ;  /* 0x00000003040095a7 */ /* 0x000ee4000802007f */
[----:B---3--:R-:W-:Y:S05]  /*50f0*/  @!P1 BRA `(.L_x_26) ;  /* 0xfffffffc00ec9947 */ /* 0x008fea000383ffff */
[----:B------:R-:W-:Y:S05]  /*5100*/  BRA `(.L_x_25) ;  /* 0xffffffd0002c7947 */ /* 0x000fea000383ffff */
.L_x_32:
[----:B---3--:R3:W4:Y:S02]  /*5110*/  SYNCS.PHASECHK.TRANS64.TRYWAIT P0, [R47+URZ+0x10], R0 ;  /* 0x000010002f0075a7 */ /* 0x008724000800017f */
[----:B----4-:R-:W-:Y:S05]  /*5120*/  @!P0 NANOSLEEP.SYNCS 0x989680 ;  /* 0x009896800000895d */ /* 0x010fea0003900000 */
[----:B------:R-:W4:Y:S02]  /*5130*/  @!P0 SYNCS.PHASECHK.TRANS64 P0, [R47+URZ+0x10], R0 ;  /* 0x000010002f0085a7 */ /* 0x000f24000800007f */
[----:B----4-:R-:W-:Y:S05]  /*5140*/  @!P0 BRA `(.L_x_32) ;  /* 0xfffffffc00f08947 */ /* 0x010fea000383ffff */
[----:B------:R-:W-:Y:S05]  /*5150*/  BRA `(.L_x_91) ;  /* 0xffffffd400087947 */ /* 0x000fea000383ffff */
.L_x_69:
[----:B------:R-:W-:Y:S01]  /*5160*/  BSSY B1, `(.L_x_92) ;  /* 0x0000006000017945 */ /* 0x000fe20003800000 */
[----:B------:R-:W-:-:S07]  /*5170*/  IMAD.MOV.U32 R15, RZ, RZ, -0x1 ;  /* 0xffffffffff0f7424 */ /* 0x000fce00078e00ff */
[----:B-----5:R-:W-:Y:S05]  /*5180*/  WARPSYNC.COLLECTIVE R15, `(.L_x_93) ;  /* 0x000000000f0c7348 */ /* 0x020fea0003c00000 */
[----:B------:R-:W-:Y:S02]  /*5190*/  ELECT P6, UR62, PT ;  /* 0x00000000003e782f */ /* 0x000fe400038c0000 */
[----:B------:R-:W-:Y:S01]  /*51a0*/  MOV R14, UR62 ;  /* 0x0000003e000e7c02 */ /* 0x000fe20008000f00 */
[----:B-----5:R-:W-:Y:S10]  /*51b0*/  ENDCOLLECTIVE ;  /* 0x000000000000791b */ /* 0x020ff40003800000 */
.L_x_93:
[----:B------:R-:W-:Y:S05]  /*51c0*/  BSYNC B1 ;  /* 0x0000000000017941 */ /* 0x000fea0003800000 */
.L_x_92:
[----:B------:R-:W-:Y:S05]  /*51d0*/  BRA `(.L_x_94) ;  /* 0xffffffec00e47947 */ /* 0x000fea000383ffff */
.L_x_72:
[----:B-1----:R1:W2:Y:S02]  /*51e0*/  SYNCS.PHASECHK.TRANS64.TRYWAIT P1, [R11+URZ+0x258], R6 ;  /* 0x000258060b0075a7 */ /* 0x0022a4000802017f */
[----:B--2---:R-:W-:Y:S05]  /*51f0*/  @!P1 NANOSLEEP.SYNCS 0x989680 ;  /* 0x009896800000995d */ /* 0x004fea0003900000 */
[----:B------:R-:W2:Y:S02]  /*5200*/  @!P1 SYNCS.PHASECHK.TRANS64 P1, [R11+URZ+0x258], R6 ;  /* 0x000258060b0095a7 */ /* 0x000ea4000802007f */
[----:B--2---:R-:W-:Y:S05]  /*5210*/  @!P1 BRA `(.L_x_72) ;  /* 0xfffffffc00f09947 */ /* 0x004fea000383ffff */
[----:B------:R-:W-:Y:S05]  /*5220*/  BRA `(.L_x_95) ;  /* 0xfffffff000187947 */ /* 0x000fea000383ffff */
.L_x_81:
[----:B------:R-:W-:Y:S01]  /*5230*/  BSSY B0, `(.L_x_96) ;  /* 0x0000006000007945 */ /* 0x000fe20003800000 */
[----:B------:R-:W-:-:S07]  /*5240*/  IMAD.MOV.U32 R15, RZ, RZ, -0x1 ;  /* 0xffffffffff0f7424 */ /* 0x000fce00078e00ff */
[----:B-----5:R-:W-:Y:S05]  /*5250*/  WARPSYNC.COLLECTIVE R15, `(.L_x_97) ;  /* 0x000000000f0c7348 */ /* 0x020fea0003c00000 */
[----:B------:R-:W-:Y:S02]  /*5260*/  ELECT P6, UR62, PT ;  /* 0x00000000003e782f */ /* 0x000fe400038c0000 */
[----:B------:R-:W-:Y:S01]  /*5270*/  MOV R14, UR62 ;  /* 0x0000003e000e7c02 */ /* 0x000fe20008000f00 */
[----:B-----5:R-:W-:Y:S10]  /*5280*/  ENDCOLLECTIVE ;  /* 0x000000000000791b */ /* 0x020ff40003800000 */
.L_x_97:
[----:B------:R-:W-:Y:S05]  /*5290*/  BSYNC B0 ;  /* 0x0000000000007941 */ /* 0x000fea0003800000 */
.L_x_96:
[----:B------:R-:W-:Y:S05]  /*52a0*/  BRA `(.L_x_98) ;  /* 0xfffffff800807947 */ /* 0x000fea000383ffff */
.L_x_85:
[----:B0-----:R0:W1:Y:S02]  /*52b0*/  SYNCS.PHASECHK.TRANS64.TRYWAIT P0, [R7+URZ], R2 ;  /* 0x00000002070075a7 */ /* 0x001064000800017f */
[----:B-1----:R-:W-:Y:S05]  /*52c0*/  @!P0 NANOSLEEP.SYNCS 0x989680 ;  /* 0x009896800000895d */ /* 0x002fea0003900000 */
[----:B------:R-:W1:Y:S02]  /*52d0*/  @!P0 SYNCS.PHASECHK.TRANS64 P0, [R7+URZ], R2 ;  /* 0x00000002070085a7 */ /* 0x000e64000800007f */
[----:B-1----:R-:W-:Y:S05]  /*52e0*/  @!P0 BRA `(.L_x_85) ;  /* 0xfffffffc00f08947 */ /* 0x002fea000383ffff */
[----:B------:R-:W-:Y:S05]  /*52f0*/  BRA `(.L_x_99) ;  /* 0xfffffff800c87947 */ /* 0x000fea000383ffff */
.L_x_86:
[----:B0-----:R0:W1:Y:S02]  /*5300*/  SYNCS.PHASECHK.TRANS64.TRYWAIT P0, [R9+URZ], R4 ;  /* 0x00000004090075a7 */ /* 0x001064000800017f */
[----:B-1----:R-:W-:Y:S05]  /*5310*/  @!P0 NANOSLEEP.SYNCS 0x989680 ;  /* 0x009896800000895d */ /* 0x002fea0003900000 */
[----:B------:R-:W1:Y:S02]  /*5320*/  @!P0 SYNCS.PHASECHK.TRANS64 P0, [R9+URZ], R4 ;  /* 0x00000004090085a7 */ /* 0x000e64000800007f */
[----:B-1----:R-:W-:Y:S05]  /*5330*/  @!P0 BRA `(.L_x_86) ;  /* 0xfffffffc00f08947 */ /* 0x002fea000383ffff */
[----:B------:R-:W-:Y:S05]  /*5340*/  BRA `(.L_x_100) ;  /* 0xfffffff800d87947 */ /* 0x000fea000383ffff */
.L_x_87:
[----:B-1----:R1:W2:Y:S02]  /*5350*/  SYNCS.PHASECHK.TRANS64.TRYWAIT P0, [R7+URZ], R0 ;  /* 0x00000000070075a7 */ /* 0x0022a4000800017f */
[----:B--2---:R-:W-:Y:S05]  /*5360*/  @!P0 NANOSLEEP.SYNCS 0x989680 ;  /* 0x009896800000895d */ /* 0x004fea0003900000 */
[----:B------:R-:W2:Y:S02]  /*5370*/  @!P0 SYNCS.PHASECHK.TRANS64 P0, [R7+URZ], R0 ;  /* 0x00000000070085a7 */ /* 0x000ea4000800007f */
[----:B--2---:R-:W-:Y:S05]  /*5380*/  @!P0 BRA `(.L_x_87) ;  /* 0xfffffffc00f08947 */ /* 0x004fea000383ffff */
[----:B------:R-:W-:Y:S05]  /*5390*/  BRA `(.L_x_101) ;  /* 0xfffffff800d07947 */ /* 0x000fea000383ffff */
.L_x_88:
[----:B-1----:R1:W2:Y:S02]  /*53a0*/  SYNCS.PHASECHK.TRANS64.TRYWAIT P0, [R7+URZ+0x258], R0 ;  /* 0x00025800070075a7 */ /* 0x0022a4000800017f */
[----:B--2---:R-:W-:Y:S05]  /*53b0*/  @!P0 NANOSLEEP.SYNCS 0x989680 ;  /* 0x009896800000895d */ /* 0x004fea0003900000 */
[----:B------:R-:W2:Y:S02]  /*53c0*/  @!P0 SYNCS.PHASECHK.TRANS64 P0, [R7+URZ+0x258], R0 ;  /* 0x00025800070085a7 */ /* 0x000ea4000800007f */
[----:B--2---:R-:W-:Y:S05]  /*53d0*/  @!P0 BRA `(.L_x_88) ;  /* 0xfffffffc00f08947 */ /* 0x004fea000383ffff */
[----:B------:R-:W-:Y:S05]  /*53e0*/  BRA `(.L_x_102) ;  /* 0xfffffff800e47947 */ /* 0x000fea000383ffff */
.L_x_103:
[----:B------:R-:W-:-:S00]  /*53f0*/  BRA `(.L_x_103) ;  /* 0xfffffffc00fc7947 */ /* 0x000fc0000383ffff */
[----:B------:R-:W-:-:S00]  /*5400*/  NOP ;  /* 0x0000000000007918 */ /* 0x000fc00000000000 */
[----:B------:R-:W-:-:S00]  /*5410*/  NOP ;  /* 0x0000000000007918 */ /* 0x000fc00000000000 */
[----:B------:R-:W-:-:S00]  /*5420*/  NOP ;  /* 0x0000000000007918 */ /* 0x000fc00000000000 */
[----:B------:R-:W-:-:S00]  /*5430*/  NOP ;  /* 0x0000000000007918 */ /* 0x000fc00000000000 */
[----:B------:R-:W-:-:S00]  /*5440*/  NOP ;  /* 0x0000000000007918 */ /* 0x000fc00000000000 */
[----:B------:R-:W-:-:S00]  /*5450*/  NOP ;  /* 0x0000000000007918 */ /* 0x000fc00000000000 */
[----:B------:R-:W-:-:S00]  /*5460*/  NOP ;  /* 0x0000000000007918 */ /* 0x000fc00000000000 */
[----:B------:R-:W-:-:S00]  /*5470*/  NOP ;  /* 0x0000000000007918 */ /* 0x000fc00000000000 */
.L_x_104:


//--------------------- .nv.global.init           --------------------------
	.section	.nv.global.init,"aw",@progbits
.nv.global.init:
	.type		$str$22,@object
	.size		$str$22,($str$23 - $str$22)
$str$22:
        /*0000*/ 	.byte	0x6b, 0x5f, 0x74, 0x69, 0x6c, 0x65, 0x5f, 0x63, 0x6f, 0x75, 0x6e, 0x74, 0x20, 0x3e, 0x3d, 0x20
        /*0010*/ 	.byte	0x31, 0x00
	.type		$str$23,@object
	.size		$str$23,(__unnamed_1 - $str$23)
$str$23:
        /*0012*/ 	.byte	0x2f, 0x74, 0x6d, 0x70, 0x2f, 0x63, 0x75, 0x74, 0x6c, 0x61, 0x73, 0x73, 0x5f, 0x73, 0x77, 0x65
        /*0022*/ 	.byte	0x65, 0x70, 0x5f, 0x73, 0x72, 0x63, 0x2f, 0x69, 0x6e, 0x63, 0x6c, 0x75, 0x64, 0x65, 0x2f, 0x63
        /*0032*/ 	.byte	0x75, 0x74, 0x6c, 0x61, 0x73, 0x73, 0x2f, 0x67, 0x65, 0x6d, 0x6d, 0x2f, 0x63, 0x6f, 0x6c, 0x6c
        /*0042*/ 	.byte	0x65, 0x63, 0x74, 0x69, 0x76, 0x65, 0x2f, 0x73, 0x6d, 0x39, 0x30, 0x5f, 0x6d, 0x6d, 0x61, 0x5f
        /*0052*/ 	.byte	0x74, 0x6d, 0x61, 0x5f, 0x67, 0x6d, 0x6d, 0x61, 0x5f, 0x73, 0x73, 0x5f, 0x77, 0x61, 0x72, 0x70
        /*0062*/ 	.byte	0x73, 0x70, 0x65, 0x63, 0x69, 0x61, 0x6c, 0x69, 0x7a, 0x65, 0x64, 0x2e, 0x68, 0x70, 0x70, 0x00
	.type		__unnamed_1,@object
	.size		__unnamed_1,(.L_0 - __unnamed_1)
__unnamed_1:
        /*0072*/ 	.byte	0x76, 0x6f, 0x69, 0x64, 0x20, 0x63, 0x75, 0x74, 0x6c, 0x61, 0x73, 0x73, 0x3a, 0x3a, 0x67, 0x65
        /* <DEDUP_REMOVED lines=179> */
        /*0bb2*/ 	.byte	0x75, 0x74, 0x65, 0x3a, 0x3a, 0x69, 0x64, 0x65, 0x6e, 0x74, 0x69, 0x74, 0x79, 0x5d, 0x00
.L_0:


//--------------------- .nv.shared._ZN7cutlass13device_kernelINS_4gemm6kernel13GemmUniversalIN4cute5tupleIJiiiiEEENS1_10collective13CollectiveMmaINS1_34MainloopSm90TmaGmmaWarpSpecializedILi75ENS5_IJNS4_1CILi1EEESB_SB_EEENS1_32KernelTmaWarpSpecializedPingpongEEENS5_IJNSA_ILi64EEENSA_ILi32EEENSA_ILi16EEEEEENS_10bfloat16_tENS5_IJlSB_lEEESJ_SK_NS4_8TiledMMAINS4_8MMA_AtomIJNS4_4SM904GMMA27MMA_64x32x16_F32BF16BF16_SSILNSO_5MajorE0ELSQ_0ELNSO_7ScaleInE1ELSR_1EEEEEENS4_6LayoutISC_NS5_IJNSA_ILi0EEESV_SV_EEEEENS5_IJNS4_10UnderscoreESY_SY_EEEEENS4_13SM90_TMA_LOADENS4_14ComposedLayoutINS4_7SwizzleILi1ELi4ELi3EEENS4_18smem_ptr_flag_bitsILi16EEENSU_INS5_IJNSA_ILi8EEESH_EEENS5_IJSH_SB_EEEEEEEvNS4_8identityES11_S1B_vS1C_EENS_8epilogue10collective6detail29Sm90TmaWarpSpecializedAdapterINS1F_15DefaultEpilogueISJ_SK_SK_NS1E_6thread17LinearCombinationISJ_Li1EffLNS1J_9ScaleType4KindE0ELNS_15FloatRoundStyleE2ESJ_EENS1_15EpilogueDefaultEEEEEvvEEEEvNT_6ParamsE --------------------------
	.section	.nv.shared._ZN7cutlass13device_kernelINS_4gemm6kernel13GemmUniversalIN4cute5tupleIJiiiiEEENS1_10collective13CollectiveMmaINS1_34MainloopSm90TmaGmmaWarpSpecializedILi75ENS5_IJNS4_1CILi1EEESB_SB_EEENS1_32KernelTmaWarpSpecializedPingpongEEENS5_IJNSA_ILi64EEENSA_ILi32EEENSA_ILi16EEEEEENS_10bfloat16_tENS5_IJlSB_lEEESJ_SK_NS4_8TiledMMAINS4_8MMA_AtomIJNS4_4SM904GMMA27MMA_64x32x16_F32BF16BF16_SSILNSO_5MajorE0ELSQ_0ELNSO_7ScaleInE1ELSR_1EEEEEENS4_6LayoutISC_NS5_IJNSA_ILi0EEESV_SV_EEEEENS5_IJNS4_10UnderscoreESY_SY_EEEEENS4_13SM90_TMA_LOADENS4_14ComposedLayoutINS4_7SwizzleILi1ELi4ELi3EEENS4_18smem_ptr_flag_bitsILi16EEENSU_INS5_IJNSA_ILi8EEESH_EEENS5_IJSH_SB_EEEEEEEvNS4_8identityES11_S1B_vS1C_EENS_8epilogue10collective6detail29Sm90TmaWarpSpecializedAdapterINS1F_15DefaultEpilogueISJ_SK_SK_NS1E_6thread17LinearCombinationISJ_Li1EffLNS1J_9ScaleType4KindE0ELNS_15FloatRoundStyleE2ESJ_EENS1_15EpilogueDefaultEEEEEvvEEEEvNT_6ParamsE,"aw",@nobits
	.sectionflags	@""
	.align	16
	.zero		1024


//--------------------- .nv.shared.reserved.0     --------------------------
	.section	.nv.shared.reserved.0,"aw",@nobits
	.weak		__nv_reservedSMEM_offset_0_alias
	.size		__nv_reservedSMEM_offset_0_alias, 0, 0
	.other		__nv_reservedSMEM_offset_0_alias,@"STO_CUDA_RESERVED_SHARED STV_DEFAULT"
__nv_reservedSMEM_offset_0_alias:
	.zero		0


//--------------------- .nv.global                --------------------------
	.section	.nv.global,"aw",@nobits
.nv.global:
	.type		_ZN39_INTERNAL_6a5831ae_4_k_cu_0f7612bf_73244cute1_E,@object
	.size		_ZN39_INTERNAL_6a5831ae_4_k_cu_0f7612bf_73244cute1_E,(_ZN39_INTERNAL_6a5831ae_4_k_cu_0f7612bf_73244cuda3std3__45__cpo6cbeginE - _ZN39_INTERNAL_6a5831ae_4_k_cu_0f7612bf_73244cute1_E)
_ZN39_INTERNAL_6a5831ae_4_k_cu_0f7612bf_73244cute1_E:
	.zero		1
	.type		_ZN39_INTERNAL_6a5831ae_4_k_cu_0f7612bf_73244cuda3std3__45__cpo6cbeginE,@object
	.size		_ZN39_INTERNAL_6a5831ae_4_k_cu_0f7612bf_73244cuda3std3__45__cpo6cbeginE,(_ZN39_INTERNAL_6a5831ae_4_k_cu_0f7612bf_73244cuda3std3__48in_placeE - _ZN39_INTERNAL_6a5831ae_4_k_cu_0f7612bf_73244cuda3std3__45__cpo6cbeginE)
_ZN39_INTERNAL_6a5831ae_4_k_cu_0f7612bf_73244cuda3std3__45__cpo6cbeginE:
	.zero		1
	.type		_ZN39_INTERNAL_6a5831ae_4_k_cu_0f7612bf_73244cuda3std3__48in_placeE,@object
	.size		_ZN39_INTERNAL_6a5831ae_4_k_cu_0f7612bf_73244cuda3std3__48in_placeE,(_ZN39_INTERNAL_6a5831ae_4_k_cu_0f7612bf_73244cuda3std6ranges3__45__cpo9iter_moveE - _ZN39_INTERNAL_6a5831ae_4_k_cu_0f7612bf_73244cuda3std3__48in_placeE)
_ZN39_INTERNAL_6a5831ae_4_k_cu_0f7612bf_73244cuda3std3__48in_placeE:
	.zero		1
	.type		_ZN39_INTERNAL_6a5831ae_4_k_cu_0f7612bf_73244cuda3std6ranges3__45__cpo9iter_moveE,@object
	.size		_ZN39_INTERNAL_6a5831ae_4_k_cu_0f7612bf_73244cuda3std6ranges3__45__cpo9iter_moveE,(_ZN39_INTERNAL_6a5831ae_4_k_cu_0f7612bf_73244cuda3std3__45__cpo5beginE - _ZN39_INTERNAL_6a5831ae_4_k_cu_0f7612bf_73244cuda3std6ranges3__45__cpo9iter_moveE)
_ZN39_INTERNAL_6a5831ae_4_k_cu_0f7612bf_73244cuda3std6ranges3__45__cpo9iter_moveE:
	.zero		1
	.type		_ZN39_INTERNAL_6a5831ae_4_k_cu_0f7612bf_73244cuda3std3__45__cpo5beginE,@object
	.size		_ZN39_INTERNAL_6a5831ae_4_k_cu_0f7612bf_73244cuda3std3__45__cpo5beginE,(_ZN39_INTERNAL_6a5831ae_4_k_cu_0f7612bf_73244cuda3std3__441_GLOBAL__N__6a5831ae_4_k_cu_0f7612bf_73246ignoreE - _ZN39_INTERNAL_6a5831ae_4_k_cu_0f7612bf_73244cuda3std3__45__cpo5beginE)
_ZN39_INTERNAL_6a5831ae_4_k_cu_0f7612bf_73244cuda3std3__45__cpo5beginE:
	.zero		1
	.type		_ZN39_INTERNAL_6a5831ae_4_k_cu_0f7612bf_73244cuda3std3__441_GLOBAL__N__6a5831ae_4_k_cu_0f7612bf_73246ignoreE,@object
	.size		_ZN39_INTERNAL_6a5831ae_4_k_cu_0f7612bf_73244cuda3std3__441_GLOBAL__N__6a5831ae_4_k_cu_0f7612bf_73246ignoreE,(_ZN39_INTERNAL_6a5831ae_4_k_cu_0f7612bf_73244cute7productE - _ZN39_INTERNAL_6a5831ae_4_k_cu_0f7612bf_73244cuda3std3__441_GLOBAL__N__6a5831ae_4_k_cu_0f7612bf_73246ignoreE)
_ZN39_INTERNAL_6a5831ae_4_k_cu_0f7612bf_73244cuda3std3__441_GLOBAL__N__6a5831ae_4_k_cu_0f7612bf_73246ignoreE:
	.zero		1
	.type		_ZN39_INTERNAL_6a5831ae_4_k_cu_0f7612bf_73244cute7productE,@object
	.size		_ZN39_INTERNAL_6a5831ae_4_k_cu_0f7612bf_73244cute7productE,(_ZN39_INTERNAL_6a5831ae_4_k_cu_0f7612bf_73244cuda3std3__45__cpo3endE - _ZN39_INTERNAL_6a5831ae_4_k_cu_0f7612bf_73244cute7productE)
_ZN39_INTERNAL_6a5831ae_4_k_cu_0f7612bf_73244cute7productE:
	.zero		1
	.type		_ZN39_INTERNAL_6a5831ae_4_k_cu_0f7612bf_73244cuda3std3__45__cpo3endE,@object
	.size		_ZN39_INTERNAL_6a5831ae_4_k_cu_0f7612bf_73244cuda3std3__45__cpo3endE,(_ZN39_INTERNAL_6a5831ae_4_k_cu_0f7612bf_73244cuda3std3__419piecewise_constructE - _ZN39_INTERNAL_6a5831ae_4_k_cu_0f7612bf_73244cuda3std3__45__cpo3endE)
_ZN39_INTERNAL_6a5831ae_4_k_cu_0f7612bf_73244cuda3std3__45__cpo3endE:
	.zero		1
	.type		_ZN39_INTERNAL_6a5831ae_4_k_cu_0f7612bf_73244cuda3std3__419piecewise_constructE,@object
	.size		_ZN39_INTERNAL_6a5831ae_4_k_cu_0f7612bf_73244cuda3std3__419piecewise_constructE,(_ZN39_INTERNAL_6a5831ae_4_k_cu_0f7612bf_73244cuda3std3__45__cpo4cendE - _ZN39_INTERNAL_6a5831ae_4_k_cu_0f7612bf_73244cuda3std3__419piecewise_constructE)
_ZN39_INTERNAL_6a5831ae_4_k_cu_0f7612bf_73244cuda3std3__419piecewise_constructE:
	.zero		1
	.type		_ZN39_INTERNAL_6a5831ae_4_k_cu_0f7612bf_73244cuda3std3__45__cpo4cendE,@object
	.size		_ZN39_INTERNAL_6a5831ae_4_k_cu_0f7612bf_73244cuda3std3__45__cpo4cendE,(_ZN39_INTERNAL_6a5831ae_4_k_cu_0f7612bf_73244cuda3std6ranges3__45__cpo4swapE - _ZN39_INTERNAL_6a5831ae_4_k_cu_0f7612bf_73244cuda3std3__45__cpo4cendE)
_ZN39_INTERNAL_6a5831ae_4_k_cu_0f7612bf_73244cuda3std3__45__cpo4cendE:
	.zero		1
	.type		_ZN39_INTERNAL_6a5831ae_4_k_cu_0f7612bf_73244cuda3std6ranges3__45__cpo4swapE,@object
	.size		_ZN39_INTERNAL_6a5831ae_4_k_cu_0f7612bf_73244cuda3std6ranges3__45__cpo4swapE,(.L_8 - _ZN39_INTERNAL_6a5831ae_4_k_cu_0f7612bf_73244cuda3std6ranges3__45__cpo4swapE)
_ZN39_INTERNAL_6a5831ae_4_k_cu_0f7612bf_73244cuda3std6ranges3__45__cpo4swapE:
	.zero		1
.L_8:


//--------------------- .nv.constant0._ZN7cutlass13device_kernelINS_4gemm6kernel13GemmUniversalIN4cute5tupleIJiiiiEEENS1_10collective13CollectiveMmaINS1_34MainloopSm90TmaGmmaWarpSpecializedILi75ENS5_IJNS4_1CILi1EEESB_SB_EEENS1_32KernelTmaWarpSpecializedPingpongEEENS5_IJNSA_ILi64EEENSA_ILi32EEENSA_ILi16EEEEEENS_10bfloat16_tENS5_IJlSB_lEEESJ_SK_NS4_8TiledMMAINS4_8MMA_AtomIJNS4_4SM904GMMA27MMA_64x32x16_F32BF16BF16_SSILNSO_5MajorE0ELSQ_0ELNSO_7ScaleInE1ELSR_1EEEEEENS4_6LayoutISC_NS5_IJNSA_ILi0EEESV_SV_EEEEENS5_IJNS4_10UnderscoreESY_SY_EEEEENS4_13SM90_TMA_LOADENS4_14ComposedLayoutINS4_7SwizzleILi1ELi4ELi3EEENS4_18smem_ptr_flag_bitsILi16EEENSU_INS5_IJNSA_ILi8EEESH_EEENS5_IJSH_SB_EEEEEEEvNS4_8identityES11_S1B_vS1C_EENS_8epilogue10collective6detail29Sm90TmaWarpSpecializedAdapterINS1F_15DefaultEpilogueISJ_SK_SK_NS1E_6thread17LinearCombinationISJ_Li1EffLNS1J_9ScaleType4KindE0ELNS_15FloatRoundStyleE2ESJ_EENS1_15EpilogueDefaultEEEEEvvEEEEvNT_6ParamsE --------------------------
	.section	.nv.constant0._ZN7cutlass13device_kernelINS_4gemm6kernel13GemmUniversalIN4cute5tupleIJiiiiEEENS1_10collective13CollectiveMmaINS1_34MainloopSm90TmaGmmaWarpSpecializedILi75ENS5_IJNS4_1CILi1EEESB_SB_EEENS1_32KernelTmaWarpSpecializedPingpongEEENS5_IJNSA_ILi64EEENSA_ILi32EEENSA_ILi16EEEEEENS_10bfloat16_tENS5_IJlSB_lEEESJ_SK_NS4_8TiledMMAINS4_8MMA_AtomIJNS4_4SM904GMMA27MMA_64x32x16_F32BF16BF16_SSILNSO_5MajorE0ELSQ_0ELNSO_7ScaleInE1ELSR_1EEEEEENS4_6LayoutISC_NS5_IJNSA_ILi0EEESV_SV_EEEEENS5_IJNS4_10UnderscoreESY_SY_EEEEENS4_13SM90_TMA_LOADENS4_14ComposedLayoutINS4_7SwizzleILi1ELi4ELi3EEENS4_18smem_ptr_flag_bitsILi16EEENSU_INS5_IJNSA_ILi8EEESH_EEENS5_IJSH_SB_EEEEEEEvNS4_8identityES11_S1B_vS1C_EENS_8epilogue10collective6detail29Sm90TmaWarpSpecializedAdapterINS1F_15DefaultEpilogueISJ_SK_SK_NS1E_6thread17LinearCombinationISJ_Li1EffLNS1J_9ScaleType4KindE0ELNS_15FloatRoundStyleE2ESJ_EENS1_15EpilogueDefaultEEEEEvvEEEEvNT_6ParamsE,"a",@progbits
	.sectionflags	@""
	.align	4
.nv.constant0._ZN7cutlass13device_kernelINS_4gemm6kernel13GemmUniversalIN4cute5tupleIJiiiiEEENS1_10collective13CollectiveMmaINS1_34MainloopSm90TmaGmmaWarpSpecializedILi75ENS5_IJNS4_1CILi1EEESB_SB_EEENS1_32KernelTmaWarpSpecializedPingpongEEENS5_IJNSA_ILi64EEENSA_ILi32EEENSA_ILi16EEEEEENS_10bfloat16_tENS5_IJlSB_lEEESJ_SK_NS4_8TiledMMAINS4_8MMA_AtomIJNS4_4SM904GMMA27MMA_64x32x16_F32BF16BF16_SSILNSO_5MajorE0ELSQ_0ELNSO_7ScaleInE1ELSR_1EEEEEENS4_6LayoutISC_NS5_IJNSA_ILi0EEESV_SV_EEEEENS5_IJNS4_10UnderscoreESY_SY_EEEEENS4_13SM90_TMA_LOADENS4_14ComposedLayoutINS4_7SwizzleILi1ELi4ELi3EEENS4_18smem_ptr_flag_bitsILi16EEENSU_INS5_IJNSA_ILi8EEESH_EEENS5_IJSH_SB_EEEEEEEvNS4_8identityES11_S1B_vS1C_EENS_8epilogue10collective6detail29Sm90TmaWarpSpecializedAdapterINS1F_15DefaultEpilogueISJ_SK_SK_NS1E_6thread17LinearCombinationISJ_Li1EffLNS1J_9ScaleType4KindE0ELNS_15FloatRoundStyleE2ESJ_EENS1_15EpilogueDefaultEEEEEvvEEEEvNT_6ParamsE:
	.zero		1664


//--------------------- SYMBOLS --------------------------

	.type		.nv.reservedSmem.offset0,@object
	.size		.nv.reservedSmem.offset0,0x4
	.type		__assertfail,@function
